//
// Generated by NVIDIA NVVM Compiler
//
// Compiler Build ID: CL-36424714
// Cuda compilation tools, release 13.0, V13.0.88
// Based on NVVM 20.0.0
//

.version 9.0
.target sm_100
.address_size 64

	// .globl	trendflex_batch_f32
.func  (.param .align 16 .b8 func_retval0[16]) __internal_trig_reduction_slowpathd
(
	.param .b64 __internal_trig_reduction_slowpathd_param_0
)
;
.global .align 8 .b8 __cudart_i2opi_d[144] = {8, 93, 141, 31, 177, 95, 251, 107, 234, 146, 82, 138, 247, 57, 7, 61, 123, 241, 229, 235, 199, 186, 39, 117, 45, 234, 95, 158, 102, 63, 70, 79, 183, 9, 203, 39, 207, 126, 54, 109, 31, 109, 10, 90, 139, 17, 47, 239, 15, 152, 5, 222, 255, 151, 248, 31, 59, 40, 249, 189, 139, 95, 132, 156, 244, 57, 83, 131, 57, 214, 145, 57, 65, 126, 95, 180, 38, 112, 156, 233, 132, 68, 187, 46, 245, 53, 130, 232, 62, 167, 41, 177, 28, 235, 29, 254, 28, 146, 209, 9, 234, 46, 73, 6, 224, 210, 77, 66, 58, 110, 36, 183, 97, 197, 187, 222, 171, 99, 81, 254, 65, 144, 67, 60, 153, 149, 98, 219, 192, 221, 52, 245, 209, 87, 39, 252, 41, 21, 68, 78, 110, 131, 249, 162};
.global .align 16 .b8 __cudart_sin_cos_coeffs[128] = {70, 210, 176, 44, 241, 229, 90, 190, 146, 227, 172, 105, 227, 29, 199, 62, 161, 98, 219, 25, 160, 1, 42, 191, 24, 8, 17, 17, 17, 17, 129, 63, 84, 85, 85, 85, 85, 85, 197, 191, 0, 0, 0, 0, 0, 0, 0, 0, 0, 0, 0, 0, 0, 0, 0, 0, 100, 129, 253, 32, 131, 255, 168, 189, 40, 133, 239, 193, 167, 238, 33, 62, 217, 230, 6, 142, 79, 126, 146, 190, 233, 188, 221, 25, 160, 1, 250, 62, 71, 93, 193, 22, 108, 193, 86, 191, 81, 85, 85, 85, 85, 85, 165, 63, 0, 0, 0, 0, 0, 0, 224, 191, 0, 0, 0, 0, 0, 0, 240, 63};

.visible .entry trendflex_batch_f32(
	.param .u64 .ptr .align 1 trendflex_batch_f32_param_0,
	.param .u64 .ptr .align 1 trendflex_batch_f32_param_1,
	.param .u32 trendflex_batch_f32_param_2,
	.param .u32 trendflex_batch_f32_param_3,
	.param .u32 trendflex_batch_f32_param_4,
	.param .u64 .ptr .align 1 trendflex_batch_f32_param_5,
	.param .u64 .ptr .align 1 trendflex_batch_f32_param_6
)
{
	.reg .pred 	%p<56>;
	.reg .b32 	%r<129>;
	.reg .b32 	%f<103>;
	.reg .b64 	%rd<117>;
	.reg .b64 	%fd<349>;

	ld.param.u64 	%rd37, [trendflex_batch_f32_param_1];
	ld.param.u32 	%r65, [trendflex_batch_f32_param_2];
	ld.param.u32 	%r67, [trendflex_batch_f32_param_3];
	ld.param.u32 	%r66, [trendflex_batch_f32_param_4];
	ld.param.u64 	%rd38, [trendflex_batch_f32_param_5];
	cvta.to.global.u64 	%rd1, %rd38;
	mov.u32 	%r68, %ctaid.x;
	mov.u32 	%r69, %ntid.x;
	mov.u32 	%r70, %tid.x;
	mad.lo.s32 	%r1, %r68, %r69, %r70;
	setp.ge.s32 	%p1, %r1, %r67;
	@%p1 bra 	$L__BB0_67;
	cvta.to.global.u64 	%rd40, %rd37;
	mul.wide.s32 	%rd41, %r1, 4;
	add.s64 	%rd42, %rd40, %rd41;
	ld.global.nc.u32 	%r2, [%rd42];
	setp.lt.s32 	%p2, %r65, 1;
	setp.gt.s32 	%p3, %r2, 0;
	setp.lt.s32 	%p4, %r2, %r65;
	and.pred  	%p5, %p3, %p4;
	not.pred 	%p7, %p5;
	or.pred  	%p8, %p2, %p7;
	setp.le.u32 	%p9, %r65, %r66;
	or.pred  	%p10, %p9, %p8;
	@%p10 bra 	$L__BB0_67;
	mul.lo.s32 	%r3, %r65, %r1;
	cvt.s64.s32 	%rd2, %r3;
	sub.s32 	%r4, %r65, %r66;
	setp.lt.u32 	%p11, %r4, %r2;
	@%p11 bra 	$L__BB0_67;
	cvt.rn.f32.u32 	%f12, %r2;
	mul.f32 	%f13, %f12, 0f3F000000;
	mov.f32 	%f14, 0f3F000000;
	add.rz.f32 	%f15, %f13, %f14;
	cvt.rzi.f32.f32 	%f16, %f15;
	cvt.rzi.s32.f32 	%r71, %f16;
	max.s32 	%r5, %r71, 1;
	setp.lt.u32 	%p12, %r4, %r5;
	@%p12 bra 	$L__BB0_67;
	cvt.rn.f64.u32 	%fd73, %r5;
	rcp.rn.f64 	%fd1, %fd73;
	mul.f64 	%fd2, %fd1, 0dC011C58320000000;
	fma.rn.f64 	%fd74, %fd2, 0d3FF71547652B82FE, 0d4338000000000000;
	{
	.reg .b32 %temp; 
	mov.b64 	{%r6, %temp}, %fd74;
	}
	mov.f64 	%fd75, 0dC338000000000000;
	add.rn.f64 	%fd76, %fd74, %fd75;
	fma.rn.f64 	%fd77, %fd76, 0dBFE62E42FEFA39EF, %fd2;
	fma.rn.f64 	%fd78, %fd76, 0dBC7ABC9E3B39803F, %fd77;
	fma.rn.f64 	%fd79, %fd78, 0d3E5ADE1569CE2BDF, 0d3E928AF3FCA213EA;
	fma.rn.f64 	%fd80, %fd79, %fd78, 0d3EC71DEE62401315;
	fma.rn.f64 	%fd81, %fd80, %fd78, 0d3EFA01997C89EB71;
	fma.rn.f64 	%fd82, %fd81, %fd78, 0d3F2A01A014761F65;
	fma.rn.f64 	%fd83, %fd82, %fd78, 0d3F56C16C1852B7AF;
	fma.rn.f64 	%fd84, %fd83, %fd78, 0d3F81111111122322;
	fma.rn.f64 	%fd85, %fd84, %fd78, 0d3FA55555555502A1;
	fma.rn.f64 	%fd86, %fd85, %fd78, 0d3FC5555555555511;
	fma.rn.f64 	%fd87, %fd86, %fd78, 0d3FE000000000000B;
	fma.rn.f64 	%fd88, %fd87, %fd78, 0d3FF0000000000000;
	fma.rn.f64 	%fd89, %fd88, %fd78, 0d3FF0000000000000;
	{
	.reg .b32 %temp; 
	mov.b64 	{%r7, %temp}, %fd89;
	}
	{
	.reg .b32 %temp; 
	mov.b64 	{%temp, %r8}, %fd89;
	}
	shl.b32 	%r72, %r6, 20;
	add.s32 	%r73, %r72, %r8;
	mov.b64 	%fd322, {%r7, %r73};
	{
	.reg .b32 %temp; 
	mov.b64 	{%temp, %r74}, %fd2;
	}
	mov.b32 	%f17, %r74;
	abs.f32 	%f1, %f17;
	setp.lt.f32 	%p13, %f1, 0f4086232B;
	@%p13 bra 	$L__BB0_7;
	setp.lt.f64 	%p14, %fd2, 0d0000000000000000;
	add.f64 	%fd90, %fd2, 0d7FF0000000000000;
	selp.f64 	%fd322, 0d0000000000000000, %fd90, %p14;
	setp.geu.f32 	%p15, %f1, 0f40874800;
	@%p15 bra 	$L__BB0_7;
	shr.u32 	%r75, %r6, 31;
	add.s32 	%r76, %r6, %r75;
	shr.s32 	%r77, %r76, 1;
	shl.b32 	%r78, %r77, 20;
	add.s32 	%r79, %r8, %r78;
	mov.b64 	%fd91, {%r7, %r79};
	sub.s32 	%r80, %r6, %r77;
	shl.b32 	%r81, %r80, 20;
	add.s32 	%r82, %r81, 1072693248;
	mov.b32 	%r83, 0;
	mov.b64 	%fd92, {%r83, %r82};
	mul.f64 	%fd322, %fd92, %fd91;
$L__BB0_7:
	mul.f64 	%fd7, %fd322, %fd322;
	mul.f64 	%fd8, %fd1, 0d4011C58320000000;
	setp.neu.f64 	%p16, %fd8, 0d7FF0000000000000;
	@%p16 bra 	$L__BB0_9;
	mov.f64 	%fd98, 0d0000000000000000;
	mov.f64 	%fd99, 0d7FF0000000000000;
	mul.rn.f64 	%fd324, %fd99, %fd98;
	mov.b32 	%r110, 1;
	bra.uni 	$L__BB0_12;
$L__BB0_9:
	mul.f64 	%fd93, %fd8, 0d3FE45F306DC9C883;
	cvt.rni.s32.f64 	%r109, %fd93;
	cvt.rn.f64.s32 	%fd94, %r109;
	fma.rn.f64 	%fd95, %fd94, 0dBFF921FB54442D18, %fd8;
	fma.rn.f64 	%fd96, %fd94, 0dBC91A62633145C00, %fd95;
	fma.rn.f64 	%fd324, %fd94, 0dB97B839A252049C0, %fd96;
	setp.ltu.f64 	%p17, %fd8, 0d41E0000000000000;
	@%p17 bra 	$L__BB0_11;
	{ // callseq 0, 0
	.param .b64 param0;
	st.param.f64 	[param0], %fd8;
	.param .align 16 .b8 retval0[16];
	call.uni (retval0), 
	__internal_trig_reduction_slowpathd, 
	(
	param0
	);
	ld.param.f64 	%fd324, [retval0];
	ld.param.b32 	%r109, [retval0+8];
	} // callseq 0
$L__BB0_11:
	add.s32 	%r110, %r109, 1;
$L__BB0_12:
	ld.param.u64 	%rd109, [trendflex_batch_f32_param_6];
	cvta.to.global.u64 	%rd3, %rd109;
	shl.b32 	%r87, %r110, 6;
	cvt.u64.u32 	%rd43, %r87;
	and.b64  	%rd44, %rd43, 64;
	mov.u64 	%rd45, __cudart_sin_cos_coeffs;
	add.s64 	%rd46, %rd45, %rd44;
	mul.rn.f64 	%fd100, %fd324, %fd324;
	and.b32  	%r88, %r110, 1;
	setp.eq.b32 	%p18, %r88, 1;
	selp.f64 	%fd101, 0dBDA8FF8320FD8164, 0d3DE5DB65F9785EBA, %p18;
	ld.global.nc.v2.f64 	{%fd102, %fd103}, [%rd46];
	fma.rn.f64 	%fd104, %fd101, %fd100, %fd102;
	fma.rn.f64 	%fd105, %fd104, %fd100, %fd103;
	ld.global.nc.v2.f64 	{%fd106, %fd107}, [%rd46+16];
	fma.rn.f64 	%fd108, %fd105, %fd100, %fd106;
	fma.rn.f64 	%fd109, %fd108, %fd100, %fd107;
	ld.global.nc.v2.f64 	{%fd110, %fd111}, [%rd46+32];
	fma.rn.f64 	%fd112, %fd109, %fd100, %fd110;
	fma.rn.f64 	%fd113, %fd112, %fd100, %fd111;
	fma.rn.f64 	%fd114, %fd113, %fd324, %fd324;
	fma.rn.f64 	%fd115, %fd113, %fd100, 0d3FF0000000000000;
	selp.f64 	%fd116, %fd115, %fd114, %p18;
	and.b32  	%r89, %r110, 2;
	setp.eq.s32 	%p19, %r89, 0;
	mov.f64 	%fd117, 0d0000000000000000;
	sub.f64 	%fd118, %fd117, %fd116;
	selp.f64 	%fd119, %fd116, %fd118, %p19;
	add.f64 	%fd120, %fd322, %fd322;
	mul.f64 	%fd14, %fd120, %fd119;
	add.s32 	%r127, %r2, %r66;
	and.b32  	%r15, %r65, 7;
	setp.lt.u32 	%p20, %r65, 8;
	mov.b32 	%r113, 0;
	@%p20 bra 	$L__BB0_15;
	and.b32  	%r113, %r65, 2147483640;
	neg.s32 	%r111, %r113;
	mul.wide.s32 	%rd47, %r3, 4;
	add.s64 	%rd48, %rd47, 16;
	add.s64 	%rd112, %rd3, %rd48;
	add.s64 	%rd111, %rd1, %rd48;
$L__BB0_14:
	.pragma "nounroll";
	mov.b32 	%r90, 2147483647;
	st.global.u32 	[%rd112+-16], %r90;
	mov.b32 	%r91, 0;
	st.global.u32 	[%rd111+-16], %r91;
	st.global.u32 	[%rd112+-12], %r90;
	st.global.u32 	[%rd111+-12], %r91;
	st.global.u32 	[%rd112+-8], %r90;
	st.global.u32 	[%rd111+-8], %r91;
	st.global.u32 	[%rd112+-4], %r90;
	st.global.u32 	[%rd111+-4], %r91;
	st.global.u32 	[%rd112], %r90;
	st.global.u32 	[%rd111], %r91;
	st.global.u32 	[%rd112+4], %r90;
	st.global.u32 	[%rd111+4], %r91;
	st.global.u32 	[%rd112+8], %r90;
	st.global.u32 	[%rd111+8], %r91;
	st.global.u32 	[%rd112+12], %r90;
	st.global.u32 	[%rd111+12], %r91;
	add.s32 	%r111, %r111, 8;
	add.s64 	%rd112, %rd112, 32;
	add.s64 	%rd111, %rd111, 32;
	setp.ne.s32 	%p21, %r111, 0;
	@%p21 bra 	$L__BB0_14;
$L__BB0_15:
	shl.b64 	%rd49, %rd2, 2;
	add.s64 	%rd10, %rd1, %rd49;
	setp.eq.s32 	%p22, %r15, 0;
	@%p22 bra 	$L__BB0_23;
	add.s64 	%rd11, %rd3, %rd49;
	and.b32  	%r21, %r65, 3;
	setp.lt.u32 	%p23, %r15, 4;
	@%p23 bra 	$L__BB0_18;
	mul.wide.u32 	%rd51, %r113, 4;
	add.s64 	%rd52, %rd11, %rd51;
	mov.b32 	%r92, 2147483647;
	st.global.u32 	[%rd52], %r92;
	add.s64 	%rd53, %rd10, %rd51;
	mov.b32 	%r93, 0;
	st.global.u32 	[%rd53], %r93;
	st.global.u32 	[%rd52+4], %r92;
	st.global.u32 	[%rd53+4], %r93;
	st.global.u32 	[%rd52+8], %r92;
	st.global.u32 	[%rd53+8], %r93;
	st.global.u32 	[%rd52+12], %r92;
	st.global.u32 	[%rd53+12], %r93;
	add.s32 	%r113, %r113, 4;
$L__BB0_18:
	setp.eq.s32 	%p24, %r21, 0;
	@%p24 bra 	$L__BB0_23;
	setp.eq.s32 	%p25, %r21, 1;
	@%p25 bra 	$L__BB0_21;
	mul.wide.u32 	%rd54, %r113, 4;
	add.s64 	%rd55, %rd11, %rd54;
	mov.b32 	%r94, 2147483647;
	st.global.u32 	[%rd55], %r94;
	add.s64 	%rd56, %rd10, %rd54;
	mov.b32 	%r95, 0;
	st.global.u32 	[%rd56], %r95;
	st.global.u32 	[%rd55+4], %r94;
	st.global.u32 	[%rd56+4], %r95;
	add.s32 	%r113, %r113, 2;
$L__BB0_21:
	and.b32  	%r96, %r65, 1;
	setp.eq.b32 	%p26, %r96, 1;
	not.pred 	%p27, %p26;
	@%p27 bra 	$L__BB0_23;
	mul.wide.u32 	%rd57, %r113, 4;
	add.s64 	%rd58, %rd11, %rd57;
	mov.b32 	%r97, 2147483647;
	st.global.u32 	[%rd58], %r97;
	add.s64 	%rd59, %rd10, %rd57;
	mov.b32 	%r98, 0;
	st.global.u32 	[%rd59], %r98;
$L__BB0_23:
	setp.le.s32 	%p28, %r65, %r127;
	@%p28 bra 	$L__BB0_67;
	ld.param.u64 	%rd105, [trendflex_batch_f32_param_0];
	cvta.to.global.u64 	%rd60, %rd105;
	mul.wide.s32 	%rd61, %r66, 4;
	add.s64 	%rd12, %rd60, %rd61;
	ld.global.nc.f32 	%f18, [%rd12];
	cvt.f64.f32 	%fd329, %f18;
	add.s64 	%rd13, %rd10, %rd61;
	st.global.f32 	[%rd13], %f18;
	setp.lt.u32 	%p29, %r4, 2;
	mov.f64 	%fd326, %fd329;
	@%p29 bra 	$L__BB0_26;
	ld.global.nc.f32 	%f19, [%rd12+4];
	cvt.f64.f32 	%fd326, %f19;
	st.global.f32 	[%rd13+4], %f19;
$L__BB0_26:
	setp.lt.u32 	%p30, %r4, 3;
	@%p30 bra 	$L__BB0_39;
	add.s32 	%r26, %r4, -2;
	add.s32 	%r101, %r4, -3;
	setp.lt.u32 	%p31, %r101, 7;
	mov.b32 	%r116, 2;
	@%p31 bra 	$L__BB0_31;
	ld.param.u64 	%rd107, [trendflex_batch_f32_param_5];
	ld.param.u64 	%rd106, [trendflex_batch_f32_param_0];
	and.b32  	%r103, %r26, -8;
	neg.s32 	%r119, %r103;
	cvta.to.global.u64 	%rd63, %rd106;
	add.s64 	%rd64, %rd61, %rd63;
	add.s64 	%rd114, %rd64, 20;
	mul.wide.s32 	%rd65, %r3, 4;
	add.s64 	%rd66, %rd61, %rd65;
	cvta.to.global.u64 	%rd67, %rd107;
	add.s64 	%rd68, %rd66, %rd67;
	add.s64 	%rd113, %rd68, 20;
	mov.b32 	%r118, 0;
	add.f64 	%fd124, %fd7, 0d3FF0000000000000;
	sub.f64 	%fd125, %fd124, %fd14;
	mul.f64 	%fd126, %fd125, 0d3FE0000000000000;
$L__BB0_29:
	.pragma "nounroll";
	ld.global.nc.f32 	%f20, [%rd114+-12];
	cvt.f64.f32 	%fd121, %f20;
	ld.global.nc.f32 	%f21, [%rd114+-16];
	cvt.f64.f32 	%fd122, %f21;
	add.f64 	%fd123, %fd121, %fd122;
	mul.f64 	%fd127, %fd126, %fd123;
	fma.rn.f64 	%fd128, %fd14, %fd326, %fd127;
	mul.f64 	%fd129, %fd7, %fd329;
	sub.f64 	%fd130, %fd128, %fd129;
	cvt.rn.f32.f64 	%f22, %fd130;
	st.global.f32 	[%rd113+-12], %f22;
	ld.global.nc.f32 	%f23, [%rd114+-8];
	cvt.f64.f32 	%fd131, %f23;
	add.f64 	%fd132, %fd131, %fd121;
	mul.f64 	%fd133, %fd126, %fd132;
	fma.rn.f64 	%fd134, %fd14, %fd130, %fd133;
	mul.f64 	%fd135, %fd7, %fd326;
	sub.f64 	%fd136, %fd134, %fd135;
	cvt.rn.f32.f64 	%f24, %fd136;
	st.global.f32 	[%rd113+-8], %f24;
	ld.global.nc.f32 	%f25, [%rd114+-4];
	cvt.f64.f32 	%fd137, %f25;
	add.f64 	%fd138, %fd137, %fd131;
	mul.f64 	%fd139, %fd126, %fd138;
	fma.rn.f64 	%fd140, %fd14, %fd136, %fd139;
	mul.f64 	%fd141, %fd7, %fd130;
	sub.f64 	%fd142, %fd140, %fd141;
	cvt.rn.f32.f64 	%f26, %fd142;
	st.global.f32 	[%rd113+-4], %f26;
	ld.global.nc.f32 	%f27, [%rd114];
	cvt.f64.f32 	%fd143, %f27;
	add.f64 	%fd144, %fd143, %fd137;
	mul.f64 	%fd145, %fd126, %fd144;
	fma.rn.f64 	%fd146, %fd14, %fd142, %fd145;
	mul.f64 	%fd147, %fd7, %fd136;
	sub.f64 	%fd148, %fd146, %fd147;
	cvt.rn.f32.f64 	%f28, %fd148;
	st.global.f32 	[%rd113], %f28;
	ld.global.nc.f32 	%f29, [%rd114+4];
	cvt.f64.f32 	%fd149, %f29;
	add.f64 	%fd150, %fd149, %fd143;
	mul.f64 	%fd151, %fd126, %fd150;
	fma.rn.f64 	%fd152, %fd14, %fd148, %fd151;
	mul.f64 	%fd153, %fd7, %fd142;
	sub.f64 	%fd154, %fd152, %fd153;
	cvt.rn.f32.f64 	%f30, %fd154;
	st.global.f32 	[%rd113+4], %f30;
	ld.global.nc.f32 	%f31, [%rd114+8];
	cvt.f64.f32 	%fd155, %f31;
	add.f64 	%fd156, %fd155, %fd149;
	mul.f64 	%fd157, %fd126, %fd156;
	fma.rn.f64 	%fd158, %fd14, %fd154, %fd157;
	mul.f64 	%fd159, %fd7, %fd148;
	sub.f64 	%fd160, %fd158, %fd159;
	cvt.rn.f32.f64 	%f32, %fd160;
	st.global.f32 	[%rd113+8], %f32;
	ld.global.nc.f32 	%f33, [%rd114+12];
	cvt.f64.f32 	%fd161, %f33;
	add.f64 	%fd162, %fd161, %fd155;
	mul.f64 	%fd163, %fd126, %fd162;
	fma.rn.f64 	%fd164, %fd14, %fd160, %fd163;
	mul.f64 	%fd165, %fd7, %fd154;
	sub.f64 	%fd329, %fd164, %fd165;
	cvt.rn.f32.f64 	%f34, %fd329;
	st.global.f32 	[%rd113+12], %f34;
	ld.global.nc.f32 	%f35, [%rd114+16];
	cvt.f64.f32 	%fd166, %f35;
	add.f64 	%fd167, %fd166, %fd161;
	mul.f64 	%fd168, %fd126, %fd167;
	fma.rn.f64 	%fd169, %fd14, %fd329, %fd168;
	mul.f64 	%fd170, %fd7, %fd160;
	sub.f64 	%fd326, %fd169, %fd170;
	cvt.rn.f32.f64 	%f36, %fd326;
	st.global.f32 	[%rd113+16], %f36;
	add.s32 	%r119, %r119, 8;
	add.s32 	%r118, %r118, 8;
	add.s64 	%rd114, %rd114, 32;
	add.s64 	%rd113, %rd113, 32;
	setp.eq.s32 	%p32, %r119, 0;
	@%p32 bra 	$L__BB0_30;
	bra.uni 	$L__BB0_29;
$L__BB0_30:
	add.s32 	%r116, %r118, 2;
$L__BB0_31:
	and.b32  	%r30, %r26, 7;
	setp.eq.s32 	%p33, %r30, 0;
	@%p33 bra 	$L__BB0_39;
	setp.lt.u32 	%p34, %r30, 4;
	@%p34 bra 	$L__BB0_34;
	mul.wide.s32 	%rd69, %r116, 4;
	add.s64 	%rd70, %rd12, %rd69;
	ld.global.nc.f32 	%f37, [%rd70];
	cvt.f64.f32 	%fd171, %f37;
	ld.global.nc.f32 	%f38, [%rd70+-4];
	cvt.f64.f32 	%fd172, %f38;
	add.f64 	%fd173, %fd171, %fd172;
	add.f64 	%fd174, %fd7, 0d3FF0000000000000;
	sub.f64 	%fd175, %fd174, %fd14;
	mul.f64 	%fd176, %fd175, 0d3FE0000000000000;
	mul.f64 	%fd177, %fd176, %fd173;
	fma.rn.f64 	%fd178, %fd14, %fd326, %fd177;
	mul.f64 	%fd179, %fd7, %fd329;
	sub.f64 	%fd180, %fd178, %fd179;
	cvt.rn.f32.f64 	%f39, %fd180;
	add.s64 	%rd71, %rd13, %rd69;
	st.global.f32 	[%rd71], %f39;
	ld.global.nc.f32 	%f40, [%rd70+4];
	cvt.f64.f32 	%fd181, %f40;
	add.f64 	%fd182, %fd181, %fd171;
	mul.f64 	%fd183, %fd176, %fd182;
	fma.rn.f64 	%fd184, %fd14, %fd180, %fd183;
	mul.f64 	%fd185, %fd7, %fd326;
	sub.f64 	%fd186, %fd184, %fd185;
	cvt.rn.f32.f64 	%f41, %fd186;
	st.global.f32 	[%rd71+4], %f41;
	ld.global.nc.f32 	%f42, [%rd70+8];
	cvt.f64.f32 	%fd187, %f42;
	add.f64 	%fd188, %fd187, %fd181;
	mul.f64 	%fd189, %fd176, %fd188;
	fma.rn.f64 	%fd190, %fd14, %fd186, %fd189;
	mul.f64 	%fd191, %fd7, %fd180;
	sub.f64 	%fd329, %fd190, %fd191;
	cvt.rn.f32.f64 	%f43, %fd329;
	st.global.f32 	[%rd71+8], %f43;
	ld.global.nc.f32 	%f44, [%rd70+12];
	cvt.f64.f32 	%fd192, %f44;
	add.f64 	%fd193, %fd192, %fd187;
	mul.f64 	%fd194, %fd176, %fd193;
	fma.rn.f64 	%fd195, %fd14, %fd329, %fd194;
	mul.f64 	%fd196, %fd7, %fd186;
	sub.f64 	%fd326, %fd195, %fd196;
	cvt.rn.f32.f64 	%f45, %fd326;
	st.global.f32 	[%rd71+12], %f45;
	add.s32 	%r116, %r116, 4;
$L__BB0_34:
	and.b32  	%r33, %r26, 3;
	setp.eq.s32 	%p35, %r33, 0;
	@%p35 bra 	$L__BB0_39;
	setp.eq.s32 	%p36, %r33, 1;
	@%p36 bra 	$L__BB0_37;
	mul.wide.s32 	%rd72, %r116, 4;
	add.s64 	%rd73, %rd12, %rd72;
	ld.global.nc.f32 	%f46, [%rd73];
	cvt.f64.f32 	%fd197, %f46;
	ld.global.nc.f32 	%f47, [%rd73+-4];
	cvt.f64.f32 	%fd198, %f47;
	add.f64 	%fd199, %fd197, %fd198;
	add.f64 	%fd200, %fd7, 0d3FF0000000000000;
	sub.f64 	%fd201, %fd200, %fd14;
	mul.f64 	%fd202, %fd201, 0d3FE0000000000000;
	mul.f64 	%fd203, %fd202, %fd199;
	fma.rn.f64 	%fd204, %fd14, %fd326, %fd203;
	mul.f64 	%fd205, %fd7, %fd329;
	sub.f64 	%fd329, %fd204, %fd205;
	cvt.rn.f32.f64 	%f48, %fd329;
	add.s64 	%rd74, %rd13, %rd72;
	st.global.f32 	[%rd74], %f48;
	ld.global.nc.f32 	%f49, [%rd73+4];
	cvt.f64.f32 	%fd206, %f49;
	add.f64 	%fd207, %fd206, %fd197;
	mul.f64 	%fd208, %fd202, %fd207;
	fma.rn.f64 	%fd209, %fd14, %fd329, %fd208;
	mul.f64 	%fd210, %fd7, %fd326;
	sub.f64 	%fd326, %fd209, %fd210;
	cvt.rn.f32.f64 	%f50, %fd326;
	st.global.f32 	[%rd74+4], %f50;
	add.s32 	%r116, %r116, 2;
$L__BB0_37:
	and.b32  	%r104, %r26, 1;
	setp.eq.b32 	%p37, %r104, 1;
	not.pred 	%p38, %p37;
	@%p38 bra 	$L__BB0_39;
	mul.wide.s32 	%rd75, %r116, 4;
	add.s64 	%rd76, %rd12, %rd75;
	ld.global.nc.f32 	%f51, [%rd76];
	cvt.f64.f32 	%fd211, %f51;
	ld.global.nc.f32 	%f52, [%rd76+-4];
	cvt.f64.f32 	%fd212, %f52;
	add.f64 	%fd213, %fd211, %fd212;
	add.f64 	%fd214, %fd7, 0d3FF0000000000000;
	sub.f64 	%fd215, %fd214, %fd14;
	mul.f64 	%fd216, %fd215, 0d3FE0000000000000;
	mul.f64 	%fd217, %fd216, %fd213;
	fma.rn.f64 	%fd218, %fd14, %fd326, %fd217;
	mul.f64 	%fd219, %fd7, %fd329;
	sub.f64 	%fd220, %fd218, %fd219;
	cvt.rn.f32.f64 	%f53, %fd220;
	add.s64 	%rd77, %rd13, %rd75;
	st.global.f32 	[%rd77], %f53;
$L__BB0_39:
	ld.param.u64 	%rd108, [trendflex_batch_f32_param_5];
	cvta.to.global.u64 	%rd16, %rd108;
	and.b32  	%r36, %r2, 15;
	setp.lt.u32 	%p39, %r2, 16;
	mov.f64 	%fd342, 0d0000000000000000;
	mov.b32 	%r121, 0;
	@%p39 bra 	$L__BB0_42;
	and.b32  	%r121, %r2, 2147483632;
	neg.s32 	%r120, %r121;
	mul.wide.s32 	%rd78, %r66, 4;
	mul.wide.s32 	%rd79, %r3, 4;
	add.s64 	%rd80, %rd78, %rd79;
	add.s64 	%rd81, %rd80, %rd16;
	add.s64 	%rd115, %rd81, 32;
	mov.f64 	%fd342, 0d0000000000000000;
$L__BB0_41:
	.pragma "nounroll";
	ld.global.f32 	%f54, [%rd115+-32];
	cvt.f64.f32 	%fd224, %f54;
	add.f64 	%fd225, %fd342, %fd224;
	ld.global.f32 	%f55, [%rd115+-28];
	cvt.f64.f32 	%fd226, %f55;
	add.f64 	%fd227, %fd225, %fd226;
	ld.global.f32 	%f56, [%rd115+-24];
	cvt.f64.f32 	%fd228, %f56;
	add.f64 	%fd229, %fd227, %fd228;
	ld.global.f32 	%f57, [%rd115+-20];
	cvt.f64.f32 	%fd230, %f57;
	add.f64 	%fd231, %fd229, %fd230;
	ld.global.f32 	%f58, [%rd115+-16];
	cvt.f64.f32 	%fd232, %f58;
	add.f64 	%fd233, %fd231, %fd232;
	ld.global.f32 	%f59, [%rd115+-12];
	cvt.f64.f32 	%fd234, %f59;
	add.f64 	%fd235, %fd233, %fd234;
	ld.global.f32 	%f60, [%rd115+-8];
	cvt.f64.f32 	%fd236, %f60;
	add.f64 	%fd237, %fd235, %fd236;
	ld.global.f32 	%f61, [%rd115+-4];
	cvt.f64.f32 	%fd238, %f61;
	add.f64 	%fd239, %fd237, %fd238;
	ld.global.f32 	%f62, [%rd115];
	cvt.f64.f32 	%fd240, %f62;
	add.f64 	%fd241, %fd239, %fd240;
	ld.global.f32 	%f63, [%rd115+4];
	cvt.f64.f32 	%fd242, %f63;
	add.f64 	%fd243, %fd241, %fd242;
	ld.global.f32 	%f64, [%rd115+8];
	cvt.f64.f32 	%fd244, %f64;
	add.f64 	%fd245, %fd243, %fd244;
	ld.global.f32 	%f65, [%rd115+12];
	cvt.f64.f32 	%fd246, %f65;
	add.f64 	%fd247, %fd245, %fd246;
	ld.global.f32 	%f66, [%rd115+16];
	cvt.f64.f32 	%fd248, %f66;
	add.f64 	%fd249, %fd247, %fd248;
	ld.global.f32 	%f67, [%rd115+20];
	cvt.f64.f32 	%fd250, %f67;
	add.f64 	%fd251, %fd249, %fd250;
	ld.global.f32 	%f68, [%rd115+24];
	cvt.f64.f32 	%fd252, %f68;
	add.f64 	%fd253, %fd251, %fd252;
	ld.global.f32 	%f69, [%rd115+28];
	cvt.f64.f32 	%fd254, %f69;
	add.f64 	%fd342, %fd253, %fd254;
	add.s32 	%r120, %r120, 16;
	add.s64 	%rd115, %rd115, 64;
	setp.ne.s32 	%p40, %r120, 0;
	@%p40 bra 	$L__BB0_41;
$L__BB0_42:
	setp.eq.s32 	%p41, %r36, 0;
	@%p41 bra 	$L__BB0_51;
	and.b32  	%r46, %r2, 7;
	setp.lt.u32 	%p42, %r36, 8;
	@%p42 bra 	$L__BB0_45;
	mul.wide.u32 	%rd82, %r121, 4;
	add.s64 	%rd83, %rd13, %rd82;
	ld.global.f32 	%f70, [%rd83];
	cvt.f64.f32 	%fd256, %f70;
	add.f64 	%fd257, %fd342, %fd256;
	ld.global.f32 	%f71, [%rd83+4];
	cvt.f64.f32 	%fd258, %f71;
	add.f64 	%fd259, %fd257, %fd258;
	ld.global.f32 	%f72, [%rd83+8];
	cvt.f64.f32 	%fd260, %f72;
	add.f64 	%fd261, %fd259, %fd260;
	ld.global.f32 	%f73, [%rd83+12];
	cvt.f64.f32 	%fd262, %f73;
	add.f64 	%fd263, %fd261, %fd262;
	ld.global.f32 	%f74, [%rd83+16];
	cvt.f64.f32 	%fd264, %f74;
	add.f64 	%fd265, %fd263, %fd264;
	ld.global.f32 	%f75, [%rd83+20];
	cvt.f64.f32 	%fd266, %f75;
	add.f64 	%fd267, %fd265, %fd266;
	ld.global.f32 	%f76, [%rd83+24];
	cvt.f64.f32 	%fd268, %f76;
	add.f64 	%fd269, %fd267, %fd268;
	ld.global.f32 	%f77, [%rd83+28];
	cvt.f64.f32 	%fd270, %f77;
	add.f64 	%fd342, %fd269, %fd270;
	add.s32 	%r121, %r121, 8;
$L__BB0_45:
	setp.eq.s32 	%p43, %r46, 0;
	@%p43 bra 	$L__BB0_51;
	and.b32  	%r49, %r2, 3;
	setp.lt.u32 	%p44, %r46, 4;
	@%p44 bra 	$L__BB0_48;
	mul.wide.u32 	%rd84, %r121, 4;
	add.s64 	%rd85, %rd13, %rd84;
	ld.global.f32 	%f78, [%rd85];
	cvt.f64.f32 	%fd272, %f78;
	add.f64 	%fd273, %fd342, %fd272;
	ld.global.f32 	%f79, [%rd85+4];
	cvt.f64.f32 	%fd274, %f79;
	add.f64 	%fd275, %fd273, %fd274;
	ld.global.f32 	%f80, [%rd85+8];
	cvt.f64.f32 	%fd276, %f80;
	add.f64 	%fd277, %fd275, %fd276;
	ld.global.f32 	%f81, [%rd85+12];
	cvt.f64.f32 	%fd278, %f81;
	add.f64 	%fd342, %fd277, %fd278;
	add.s32 	%r121, %r121, 4;
$L__BB0_48:
	setp.eq.s32 	%p45, %r49, 0;
	@%p45 bra 	$L__BB0_51;
	mul.wide.s32 	%rd86, %r66, 4;
	mul.wide.s32 	%rd87, %r3, 4;
	add.s64 	%rd88, %rd86, %rd87;
	mul.wide.u32 	%rd89, %r121, 4;
	add.s64 	%rd90, %rd88, %rd89;
	add.s64 	%rd116, %rd16, %rd90;
	neg.s32 	%r124, %r49;
$L__BB0_50:
	.pragma "nounroll";
	ld.global.f32 	%f82, [%rd116];
	cvt.f64.f32 	%fd279, %f82;
	add.f64 	%fd342, %fd342, %fd279;
	add.s64 	%rd116, %rd116, 4;
	add.s32 	%r124, %r124, 1;
	setp.ne.s32 	%p46, %r124, 0;
	@%p46 bra 	$L__BB0_50;
$L__BB0_51:
	ld.param.u64 	%rd110, [trendflex_batch_f32_param_6];
	cvta.to.global.u64 	%rd27, %rd110;
	cvt.rn.f64.u32 	%fd45, %r2;
	rcp.rn.f64 	%fd46, %fd45;
	sub.s32 	%r106, %r65, %r127;
	and.b32  	%r56, %r106, 3;
	setp.eq.s32 	%p47, %r56, 0;
	mov.f64 	%fd345, 0d0000000000000000;
	@%p47 bra 	$L__BB0_56;
	neg.s32 	%r125, %r56;
	mov.f64 	%fd345, 0d0000000000000000;
	mul.wide.s32 	%rd91, %r3, 4;
	add.s64 	%rd92, %rd16, %rd91;
	add.s64 	%rd95, %rd27, %rd91;
	mul.wide.s32 	%rd97, %r2, 4;
	sub.s64 	%rd98, %rd91, %rd97;
	add.s64 	%rd99, %rd16, %rd98;
$L__BB0_53:
	.pragma "nounroll";
	mul.wide.s32 	%rd28, %r127, 4;
	add.s64 	%rd93, %rd92, %rd28;
	ld.global.f32 	%f84, [%rd93];
	cvt.f64.f32 	%fd49, %f84;
	mul.f64 	%fd282, %fd45, %fd49;
	sub.f64 	%fd283, %fd282, %fd342;
	mul.f64 	%fd50, %fd46, %fd283;
	mul.f64 	%fd284, %fd50, 0d3FA47AE147AE147B;
	mul.f64 	%fd285, %fd50, %fd284;
	fma.rn.f64 	%fd345, %fd345, 0d3FEEB851EB851EB8, %fd285;
	setp.leu.f64 	%p48, %fd345, 0d0000000000000000;
	mov.f32 	%f98, 0f00000000;
	@%p48 bra 	$L__BB0_55;
	sqrt.rn.f64 	%fd286, %fd345;
	div.rn.f64 	%fd287, %fd50, %fd286;
	cvt.rn.f32.f64 	%f98, %fd287;
$L__BB0_55:
	add.s64 	%rd96, %rd95, %rd28;
	st.global.f32 	[%rd96], %f98;
	add.s64 	%rd100, %rd99, %rd28;
	ld.global.f32 	%f85, [%rd100];
	cvt.f64.f32 	%fd288, %f85;
	sub.f64 	%fd289, %fd49, %fd288;
	add.f64 	%fd342, %fd342, %fd289;
	add.s32 	%r127, %r127, 1;
	add.s32 	%r125, %r125, 1;
	setp.ne.s32 	%p49, %r125, 0;
	@%p49 bra 	$L__BB0_53;
$L__BB0_56:
	sub.s32 	%r107, %r2, %r65;
	add.s32 	%r108, %r107, %r66;
	setp.gt.u32 	%p50, %r108, -4;
	@%p50 bra 	$L__BB0_67;
	mul.wide.s32 	%rd101, %r3, 4;
	add.s64 	%rd102, %rd101, 8;
	add.s64 	%rd29, %rd16, %rd102;
	add.s64 	%rd30, %rd27, %rd102;
	mul.wide.s32 	%rd103, %r2, 4;
	sub.s64 	%rd104, %rd102, %rd103;
	add.s64 	%rd31, %rd16, %rd104;
$L__BB0_58:
	mul.wide.s32 	%rd32, %r127, 4;
	add.s64 	%rd33, %rd29, %rd32;
	ld.global.f32 	%f87, [%rd33+-8];
	cvt.f64.f32 	%fd57, %f87;
	mul.f64 	%fd290, %fd45, %fd57;
	sub.f64 	%fd291, %fd290, %fd342;
	mul.f64 	%fd58, %fd46, %fd291;
	mul.f64 	%fd292, %fd58, 0d3FA47AE147AE147B;
	mul.f64 	%fd293, %fd58, %fd292;
	fma.rn.f64 	%fd59, %fd345, 0d3FEEB851EB851EB8, %fd293;
	setp.leu.f64 	%p51, %fd59, 0d0000000000000000;
	mov.f32 	%f99, 0f00000000;
	@%p51 bra 	$L__BB0_60;
	sqrt.rn.f64 	%fd294, %fd59;
	div.rn.f64 	%fd295, %fd58, %fd294;
	cvt.rn.f32.f64 	%f99, %fd295;
$L__BB0_60:
	add.s64 	%rd34, %rd30, %rd32;
	add.s64 	%rd35, %rd31, %rd32;
	st.global.f32 	[%rd34+-8], %f99;
	ld.global.f32 	%f89, [%rd35+-8];
	cvt.f64.f32 	%fd296, %f89;
	sub.f64 	%fd297, %fd57, %fd296;
	add.f64 	%fd60, %fd342, %fd297;
	ld.global.f32 	%f90, [%rd33+-4];
	cvt.f64.f32 	%fd61, %f90;
	mul.f64 	%fd298, %fd45, %fd61;
	sub.f64 	%fd299, %fd298, %fd60;
	mul.f64 	%fd62, %fd46, %fd299;
	mul.f64 	%fd300, %fd62, 0d3FA47AE147AE147B;
	mul.f64 	%fd301, %fd62, %fd300;
	fma.rn.f64 	%fd63, %fd59, 0d3FEEB851EB851EB8, %fd301;
	setp.leu.f64 	%p52, %fd63, 0d0000000000000000;
	mov.f32 	%f100, 0f00000000;
	@%p52 bra 	$L__BB0_62;
	sqrt.rn.f64 	%fd302, %fd63;
	div.rn.f64 	%fd303, %fd62, %fd302;
	cvt.rn.f32.f64 	%f100, %fd303;
$L__BB0_62:
	st.global.f32 	[%rd34+-4], %f100;
	ld.global.f32 	%f92, [%rd35+-4];
	cvt.f64.f32 	%fd304, %f92;
	sub.f64 	%fd305, %fd61, %fd304;
	add.f64 	%fd64, %fd60, %fd305;
	ld.global.f32 	%f93, [%rd33];
	cvt.f64.f32 	%fd65, %f93;
	mul.f64 	%fd306, %fd45, %fd65;
	sub.f64 	%fd307, %fd306, %fd64;
	mul.f64 	%fd66, %fd46, %fd307;
	mul.f64 	%fd308, %fd66, 0d3FA47AE147AE147B;
	mul.f64 	%fd309, %fd66, %fd308;
	fma.rn.f64 	%fd67, %fd63, 0d3FEEB851EB851EB8, %fd309;
	setp.leu.f64 	%p53, %fd67, 0d0000000000000000;
	mov.f32 	%f101, 0f00000000;
	@%p53 bra 	$L__BB0_64;
	sqrt.rn.f64 	%fd310, %fd67;
	div.rn.f64 	%fd311, %fd66, %fd310;
	cvt.rn.f32.f64 	%f101, %fd311;
$L__BB0_64:
	st.global.f32 	[%rd34], %f101;
	ld.global.f32 	%f95, [%rd35];
	cvt.f64.f32 	%fd312, %f95;
	sub.f64 	%fd313, %fd65, %fd312;
	add.f64 	%fd68, %fd64, %fd313;
	ld.global.f32 	%f96, [%rd33+4];
	cvt.f64.f32 	%fd69, %f96;
	mul.f64 	%fd314, %fd45, %fd69;
	sub.f64 	%fd315, %fd314, %fd68;
	mul.f64 	%fd70, %fd46, %fd315;
	mul.f64 	%fd316, %fd70, 0d3FA47AE147AE147B;
	mul.f64 	%fd317, %fd70, %fd316;
	fma.rn.f64 	%fd345, %fd67, 0d3FEEB851EB851EB8, %fd317;
	setp.leu.f64 	%p54, %fd345, 0d0000000000000000;
	mov.f32 	%f102, 0f00000000;
	@%p54 bra 	$L__BB0_66;
	sqrt.rn.f64 	%fd318, %fd345;
	div.rn.f64 	%fd319, %fd70, %fd318;
	cvt.rn.f32.f64 	%f102, %fd319;
$L__BB0_66:
	st.global.f32 	[%rd34+4], %f102;
	ld.global.f32 	%f97, [%rd35+4];
	cvt.f64.f32 	%fd320, %f97;
	sub.f64 	%fd321, %fd69, %fd320;
	add.f64 	%fd342, %fd68, %fd321;
	add.s32 	%r127, %r127, 4;
	setp.lt.s32 	%p55, %r127, %r65;
	@%p55 bra 	$L__BB0_58;
$L__BB0_67:
	ret;

}
	// .globl	trendflex_many_series_one_param_f32
.visible .entry trendflex_many_series_one_param_f32(
	.param .u64 .ptr .align 1 trendflex_many_series_one_param_f32_param_0,
	.param .u64 .ptr .align 1 trendflex_many_series_one_param_f32_param_1,
	.param .u32 trendflex_many_series_one_param_f32_param_2,
	.param .u32 trendflex_many_series_one_param_f32_param_3,
	.param .u32 trendflex_many_series_one_param_f32_param_4,
	.param .u64 .ptr .align 1 trendflex_many_series_one_param_f32_param_5,
	.param .u64 .ptr .align 1 trendflex_many_series_one_param_f32_param_6
)
{
	.reg .pred 	%p<43>;
	.reg .b32 	%r<156>;
	.reg .b32 	%f<306>;
	.reg .b64 	%rd<122>;
	.reg .b64 	%fd<70>;

	ld.param.u64 	%rd15, [trendflex_many_series_one_param_f32_param_0];
	ld.param.u64 	%rd13, [trendflex_many_series_one_param_f32_param_1];
	ld.param.u32 	%r67, [trendflex_many_series_one_param_f32_param_2];
	ld.param.u32 	%r68, [trendflex_many_series_one_param_f32_param_3];
	ld.param.u32 	%r69, [trendflex_many_series_one_param_f32_param_4];
	ld.param.u64 	%rd16, [trendflex_many_series_one_param_f32_param_5];
	cvta.to.global.u64 	%rd1, %rd16;
	cvta.to.global.u64 	%rd2, %rd15;
	mov.u32 	%r70, %ctaid.x;
	mov.u32 	%r71, %ntid.x;
	mov.u32 	%r72, %tid.x;
	mad.lo.s32 	%r1, %r70, %r71, %r72;
	setp.ge.s32 	%p1, %r1, %r67;
	@%p1 bra 	$L__BB1_55;
	min.s32 	%r73, %r68, %r69;
	setp.lt.s32 	%p2, %r73, 1;
	setp.ge.s32 	%p3, %r69, %r68;
	or.pred  	%p4, %p3, %p2;
	@%p4 bra 	$L__BB1_55;
	cvta.to.global.u64 	%rd17, %rd13;
	mul.wide.s32 	%rd18, %r1, 4;
	add.s64 	%rd19, %rd17, %rd18;
	ld.global.nc.u32 	%r2, [%rd19];
	setp.ge.u32 	%p5, %r2, %r68;
	@%p5 bra 	$L__BB1_55;
	sub.s32 	%r3, %r68, %r2;
	setp.lt.u32 	%p6, %r3, %r69;
	@%p6 bra 	$L__BB1_55;
	cvt.rn.f32.u32 	%f1, %r69;
	mul.f32 	%f109, %f1, 0f3F000000;
	mov.f32 	%f110, 0f3F000000;
	add.rz.f32 	%f111, %f109, %f110;
	cvt.rzi.f32.f32 	%f112, %f111;
	cvt.rzi.s32.f32 	%r74, %f112;
	max.s32 	%r4, %r74, 1;
	setp.lt.u32 	%p7, %r3, %r4;
	@%p7 bra 	$L__BB1_55;
	cvt.rn.f64.u32 	%fd11, %r4;
	rcp.rn.f64 	%fd12, %fd11;
	mul.f64 	%fd1, %fd12, 0d4011C5831ADD62E4;
	neg.f64 	%fd13, %fd1;
	fma.rn.f64 	%fd14, %fd1, 0dBFF71547652B82FE, 0d4338000000000000;
	{
	.reg .b32 %temp; 
	mov.b64 	{%r5, %temp}, %fd14;
	}
	mov.f64 	%fd15, 0dC338000000000000;
	add.rn.f64 	%fd16, %fd14, %fd15;
	fma.rn.f64 	%fd17, %fd16, 0dBFE62E42FEFA39EF, %fd13;
	fma.rn.f64 	%fd18, %fd16, 0dBC7ABC9E3B39803F, %fd17;
	fma.rn.f64 	%fd19, %fd18, 0d3E5ADE1569CE2BDF, 0d3E928AF3FCA213EA;
	fma.rn.f64 	%fd20, %fd19, %fd18, 0d3EC71DEE62401315;
	fma.rn.f64 	%fd21, %fd20, %fd18, 0d3EFA01997C89EB71;
	fma.rn.f64 	%fd22, %fd21, %fd18, 0d3F2A01A014761F65;
	fma.rn.f64 	%fd23, %fd22, %fd18, 0d3F56C16C1852B7AF;
	fma.rn.f64 	%fd24, %fd23, %fd18, 0d3F81111111122322;
	fma.rn.f64 	%fd25, %fd24, %fd18, 0d3FA55555555502A1;
	fma.rn.f64 	%fd26, %fd25, %fd18, 0d3FC5555555555511;
	fma.rn.f64 	%fd27, %fd26, %fd18, 0d3FE000000000000B;
	fma.rn.f64 	%fd28, %fd27, %fd18, 0d3FF0000000000000;
	fma.rn.f64 	%fd29, %fd28, %fd18, 0d3FF0000000000000;
	{
	.reg .b32 %temp; 
	mov.b64 	{%r6, %temp}, %fd29;
	}
	{
	.reg .b32 %temp; 
	mov.b64 	{%temp, %r7}, %fd29;
	}
	shl.b32 	%r75, %r5, 20;
	add.s32 	%r76, %r75, %r7;
	mov.b64 	%fd67, {%r6, %r76};
	{
	.reg .b32 %temp; 
	mov.b64 	{%temp, %r77}, %fd13;
	}
	mov.b32 	%f113, %r77;
	abs.f32 	%f2, %f113;
	setp.lt.f32 	%p8, %f2, 0f4086232B;
	@%p8 bra 	$L__BB1_8;
	setp.gt.f64 	%p9, %fd1, 0d0000000000000000;
	mov.f64 	%fd30, 0d7FF0000000000000;
	sub.f64 	%fd31, %fd30, %fd1;
	selp.f64 	%fd67, 0d0000000000000000, %fd31, %p9;
	setp.geu.f32 	%p10, %f2, 0f40874800;
	@%p10 bra 	$L__BB1_8;
	shr.u32 	%r78, %r5, 31;
	add.s32 	%r79, %r5, %r78;
	shr.s32 	%r80, %r79, 1;
	shl.b32 	%r81, %r80, 20;
	add.s32 	%r82, %r7, %r81;
	mov.b64 	%fd32, {%r6, %r82};
	sub.s32 	%r83, %r5, %r80;
	shl.b32 	%r84, %r83, 20;
	add.s32 	%r85, %r84, 1072693248;
	mov.b32 	%r86, 0;
	mov.b64 	%fd33, {%r86, %r85};
	mul.f64 	%fd67, %fd33, %fd32;
$L__BB1_8:
	setp.neu.f64 	%p11, %fd1, 0d7FF0000000000000;
	@%p11 bra 	$L__BB1_10;
	mov.f64 	%fd39, 0d0000000000000000;
	mov.f64 	%fd40, 0d7FF0000000000000;
	mul.rn.f64 	%fd69, %fd40, %fd39;
	mov.b32 	%r136, 1;
	bra.uni 	$L__BB1_13;
$L__BB1_10:
	mul.f64 	%fd34, %fd1, 0d3FE45F306DC9C883;
	cvt.rni.s32.f64 	%r135, %fd34;
	cvt.rn.f64.s32 	%fd35, %r135;
	fma.rn.f64 	%fd36, %fd35, 0dBFF921FB54442D18, %fd1;
	fma.rn.f64 	%fd37, %fd35, 0dBC91A62633145C00, %fd36;
	fma.rn.f64 	%fd69, %fd35, 0dB97B839A252049C0, %fd37;
	setp.ltu.f64 	%p12, %fd1, 0d41E0000000000000;
	@%p12 bra 	$L__BB1_12;
	{ // callseq 1, 0
	.param .b64 param0;
	st.param.f64 	[param0], %fd1;
	.param .align 16 .b8 retval0[16];
	call.uni (retval0), 
	__internal_trig_reduction_slowpathd, 
	(
	param0
	);
	ld.param.f64 	%fd69, [retval0];
	ld.param.b32 	%r135, [retval0+8];
	} // callseq 1
$L__BB1_12:
	add.s32 	%r136, %r135, 1;
$L__BB1_13:
	ld.param.u64 	%rd119, [trendflex_many_series_one_param_f32_param_6];
	cvta.to.global.u64 	%rd3, %rd119;
	mul.f64 	%fd41, %fd67, %fd67;
	shl.b32 	%r90, %r136, 6;
	cvt.u64.u32 	%rd20, %r90;
	and.b64  	%rd21, %rd20, 64;
	mov.u64 	%rd22, __cudart_sin_cos_coeffs;
	add.s64 	%rd23, %rd22, %rd21;
	mul.rn.f64 	%fd42, %fd69, %fd69;
	and.b32  	%r91, %r136, 1;
	setp.eq.b32 	%p13, %r91, 1;
	selp.f64 	%fd43, 0dBDA8FF8320FD8164, 0d3DE5DB65F9785EBA, %p13;
	ld.global.nc.v2.f64 	{%fd44, %fd45}, [%rd23];
	fma.rn.f64 	%fd46, %fd43, %fd42, %fd44;
	fma.rn.f64 	%fd47, %fd46, %fd42, %fd45;
	ld.global.nc.v2.f64 	{%fd48, %fd49}, [%rd23+16];
	fma.rn.f64 	%fd50, %fd47, %fd42, %fd48;
	fma.rn.f64 	%fd51, %fd50, %fd42, %fd49;
	ld.global.nc.v2.f64 	{%fd52, %fd53}, [%rd23+32];
	fma.rn.f64 	%fd54, %fd51, %fd42, %fd52;
	fma.rn.f64 	%fd55, %fd54, %fd42, %fd53;
	fma.rn.f64 	%fd56, %fd55, %fd69, %fd69;
	fma.rn.f64 	%fd57, %fd55, %fd42, 0d3FF0000000000000;
	selp.f64 	%fd58, %fd57, %fd56, %p13;
	and.b32  	%r92, %r136, 2;
	setp.eq.s32 	%p14, %r92, 0;
	mov.f64 	%fd59, 0d0000000000000000;
	sub.f64 	%fd60, %fd59, %fd58;
	selp.f64 	%fd61, %fd58, %fd60, %p14;
	add.f64 	%fd62, %fd67, %fd67;
	mul.f64 	%fd63, %fd62, %fd61;
	add.f64 	%fd64, %fd41, 0d3FF0000000000000;
	sub.f64 	%fd65, %fd64, %fd63;
	mul.f64 	%fd66, %fd65, 0d3FE0000000000000;
	cvt.rn.f32.f64 	%f3, %fd41;
	cvt.rn.f32.f64 	%f4, %fd63;
	cvt.rn.f32.f64 	%f5, %fd66;
	add.s32 	%r152, %r2, %r69;
	min.u32 	%r14, %r152, %r68;
	and.b32  	%r15, %r14, 7;
	setp.lt.u32 	%p15, %r14, 8;
	mov.b32 	%r140, 0;
	@%p15 bra 	$L__BB1_16;
	ld.param.u32 	%r119, [trendflex_many_series_one_param_f32_param_2];
	and.b32  	%r140, %r14, 2147483640;
	neg.s32 	%r138, %r140;
	shl.b32 	%r18, %r119, 3;
	mov.u32 	%r137, %r1;
$L__BB1_15:
	.pragma "nounroll";
	ld.param.u32 	%r120, [trendflex_many_series_one_param_f32_param_2];
	mul.wide.s32 	%rd24, %r137, 4;
	add.s64 	%rd25, %rd3, %rd24;
	mov.b32 	%r93, 2147483647;
	st.global.u32 	[%rd25], %r93;
	mul.wide.s32 	%rd26, %r120, 4;
	add.s64 	%rd27, %rd25, %rd26;
	st.global.u32 	[%rd27], %r93;
	add.s64 	%rd28, %rd27, %rd26;
	st.global.u32 	[%rd28], %r93;
	add.s64 	%rd29, %rd28, %rd26;
	st.global.u32 	[%rd29], %r93;
	add.s64 	%rd30, %rd29, %rd26;
	st.global.u32 	[%rd30], %r93;
	add.s64 	%rd31, %rd30, %rd26;
	st.global.u32 	[%rd31], %r93;
	add.s64 	%rd32, %rd31, %rd26;
	st.global.u32 	[%rd32], %r93;
	add.s64 	%rd33, %rd32, %rd26;
	st.global.u32 	[%rd33], %r93;
	add.s32 	%r138, %r138, 8;
	add.s32 	%r137, %r137, %r18;
	setp.ne.s32 	%p16, %r138, 0;
	@%p16 bra 	$L__BB1_15;
$L__BB1_16:
	setp.eq.s32 	%p17, %r15, 0;
	@%p17 bra 	$L__BB1_24;
	and.b32  	%r24, %r14, 3;
	setp.lt.u32 	%p18, %r15, 4;
	@%p18 bra 	$L__BB1_19;
	ld.param.u32 	%r121, [trendflex_many_series_one_param_f32_param_2];
	mad.lo.s32 	%r94, %r140, %r121, %r1;
	mul.wide.s32 	%rd34, %r94, 4;
	add.s64 	%rd35, %rd3, %rd34;
	mov.b32 	%r95, 2147483647;
	st.global.u32 	[%rd35], %r95;
	mul.wide.s32 	%rd36, %r121, 4;
	add.s64 	%rd37, %rd35, %rd36;
	st.global.u32 	[%rd37], %r95;
	add.s64 	%rd38, %rd37, %rd36;
	st.global.u32 	[%rd38], %r95;
	add.s64 	%rd39, %rd38, %rd36;
	st.global.u32 	[%rd39], %r95;
	add.s32 	%r140, %r140, 4;
$L__BB1_19:
	setp.eq.s32 	%p19, %r24, 0;
	@%p19 bra 	$L__BB1_24;
	setp.eq.s32 	%p20, %r24, 1;
	@%p20 bra 	$L__BB1_22;
	ld.param.u32 	%r122, [trendflex_many_series_one_param_f32_param_2];
	mad.lo.s32 	%r96, %r140, %r122, %r1;
	mul.wide.s32 	%rd40, %r96, 4;
	add.s64 	%rd41, %rd3, %rd40;
	mov.b32 	%r97, 2147483647;
	st.global.u32 	[%rd41], %r97;
	mul.wide.s32 	%rd42, %r122, 4;
	add.s64 	%rd43, %rd41, %rd42;
	st.global.u32 	[%rd43], %r97;
	add.s32 	%r140, %r140, 2;
$L__BB1_22:
	and.b32  	%r98, %r14, 1;
	setp.eq.b32 	%p21, %r98, 1;
	not.pred 	%p22, %p21;
	@%p22 bra 	$L__BB1_24;
	ld.param.u32 	%r123, [trendflex_many_series_one_param_f32_param_2];
	mad.lo.s32 	%r99, %r140, %r123, %r1;
	mul.wide.s32 	%rd44, %r99, 4;
	add.s64 	%rd45, %rd3, %rd44;
	mov.b32 	%r100, 2147483647;
	st.global.u32 	[%rd45], %r100;
$L__BB1_24:
	setp.le.s32 	%p23, %r68, %r152;
	@%p23 bra 	$L__BB1_55;
	ld.param.u32 	%r124, [trendflex_many_series_one_param_f32_param_2];
	mad.lo.s32 	%r150, %r2, %r124, %r1;
	mul.wide.s32 	%rd46, %r150, 4;
	add.s64 	%rd4, %rd2, %rd46;
	ld.global.nc.f32 	%f282, [%rd4];
	add.s64 	%rd5, %rd1, %rd46;
	st.global.f32 	[%rd5], %f282;
	setp.lt.u32 	%p24, %r3, 2;
	@%p24 bra 	$L__BB1_55;
	ld.param.u32 	%r125, [trendflex_many_series_one_param_f32_param_2];
	mul.wide.s32 	%rd6, %r125, 4;
	add.s64 	%rd47, %rd4, %rd6;
	ld.global.nc.f32 	%f284, [%rd47];
	add.s64 	%rd48, %rd5, %rd6;
	st.global.f32 	[%rd48], %f284;
	add.f32 	%f283, %f282, %f284;
	setp.lt.u32 	%p25, %r69, 3;
	mov.f32 	%f285, %f284;
	@%p25 bra 	$L__BB1_39;
	neg.f32 	%f9, %f3;
	add.s32 	%r30, %r69, -2;
	add.s32 	%r102, %r69, -3;
	setp.lt.u32 	%p26, %r102, 7;
	mov.b32 	%r146, 2;
	mov.f32 	%f285, %f284;
	@%p26 bra 	$L__BB1_31;
	ld.param.u32 	%r126, [trendflex_many_series_one_param_f32_param_2];
	and.b32  	%r104, %r30, -8;
	neg.s32 	%r144, %r104;
	add.s32 	%r105, %r2, 2;
	mad.lo.s32 	%r142, %r126, %r105, %r1;
	mov.b32 	%r143, 0;
	mov.f32 	%f285, %f284;
$L__BB1_29:
	.pragma "nounroll";
	ld.param.u32 	%r127, [trendflex_many_series_one_param_f32_param_2];
	mul.wide.s32 	%rd49, %r142, 4;
	add.s64 	%rd50, %rd2, %rd49;
	ld.global.nc.f32 	%f115, [%rd50];
	add.f32 	%f116, %f285, %f115;
	mul.f32 	%f117, %f282, %f9;
	fma.rn.f32 	%f118, %f4, %f284, %f117;
	fma.rn.f32 	%f119, %f5, %f116, %f118;
	add.s64 	%rd51, %rd1, %rd49;
	st.global.f32 	[%rd51], %f119;
	add.f32 	%f120, %f283, %f119;
	add.s64 	%rd52, %rd50, %rd6;
	ld.global.nc.f32 	%f121, [%rd52];
	add.f32 	%f122, %f115, %f121;
	mul.f32 	%f123, %f284, %f9;
	fma.rn.f32 	%f124, %f4, %f119, %f123;
	fma.rn.f32 	%f125, %f5, %f122, %f124;
	add.s64 	%rd53, %rd51, %rd6;
	st.global.f32 	[%rd53], %f125;
	add.f32 	%f126, %f120, %f125;
	add.s64 	%rd54, %rd52, %rd6;
	ld.global.nc.f32 	%f127, [%rd54];
	add.f32 	%f128, %f121, %f127;
	mul.f32 	%f129, %f119, %f9;
	fma.rn.f32 	%f130, %f4, %f125, %f129;
	fma.rn.f32 	%f131, %f5, %f128, %f130;
	add.s64 	%rd55, %rd53, %rd6;
	st.global.f32 	[%rd55], %f131;
	add.f32 	%f132, %f126, %f131;
	add.s64 	%rd56, %rd54, %rd6;
	ld.global.nc.f32 	%f133, [%rd56];
	add.f32 	%f134, %f127, %f133;
	mul.f32 	%f135, %f125, %f9;
	fma.rn.f32 	%f136, %f4, %f131, %f135;
	fma.rn.f32 	%f137, %f5, %f134, %f136;
	add.s64 	%rd57, %rd55, %rd6;
	st.global.f32 	[%rd57], %f137;
	add.f32 	%f138, %f132, %f137;
	add.s64 	%rd58, %rd56, %rd6;
	ld.global.nc.f32 	%f139, [%rd58];
	add.f32 	%f140, %f133, %f139;
	mul.f32 	%f141, %f131, %f9;
	fma.rn.f32 	%f142, %f4, %f137, %f141;
	fma.rn.f32 	%f143, %f5, %f140, %f142;
	add.s64 	%rd59, %rd57, %rd6;
	st.global.f32 	[%rd59], %f143;
	add.f32 	%f144, %f138, %f143;
	add.s64 	%rd60, %rd58, %rd6;
	ld.global.nc.f32 	%f145, [%rd60];
	add.f32 	%f146, %f139, %f145;
	mul.f32 	%f147, %f137, %f9;
	fma.rn.f32 	%f148, %f4, %f143, %f147;
	fma.rn.f32 	%f149, %f5, %f146, %f148;
	add.s64 	%rd61, %rd59, %rd6;
	st.global.f32 	[%rd61], %f149;
	add.f32 	%f150, %f144, %f149;
	add.s64 	%rd62, %rd60, %rd6;
	ld.global.nc.f32 	%f151, [%rd62];
	add.f32 	%f152, %f145, %f151;
	mul.f32 	%f153, %f143, %f9;
	fma.rn.f32 	%f154, %f4, %f149, %f153;
	fma.rn.f32 	%f282, %f5, %f152, %f154;
	add.s64 	%rd63, %rd61, %rd6;
	st.global.f32 	[%rd63], %f282;
	add.f32 	%f155, %f150, %f282;
	add.s64 	%rd64, %rd62, %rd6;
	ld.global.nc.f32 	%f285, [%rd64];
	add.f32 	%f156, %f151, %f285;
	mul.f32 	%f157, %f149, %f9;
	fma.rn.f32 	%f158, %f4, %f282, %f157;
	fma.rn.f32 	%f284, %f5, %f156, %f158;
	add.s64 	%rd65, %rd63, %rd6;
	st.global.f32 	[%rd65], %f284;
	add.f32 	%f283, %f155, %f284;
	add.s32 	%r144, %r144, 8;
	add.s32 	%r143, %r143, 8;
	shl.b32 	%r106, %r127, 3;
	add.s32 	%r142, %r142, %r106;
	setp.ne.s32 	%p27, %r144, 0;
	@%p27 bra 	$L__BB1_29;
	add.s32 	%r146, %r143, 2;
$L__BB1_31:
	and.b32  	%r41, %r30, 7;
	setp.eq.s32 	%p28, %r41, 0;
	@%p28 bra 	$L__BB1_39;
	and.b32  	%r42, %r30, 3;
	setp.lt.u32 	%p29, %r41, 4;
	@%p29 bra 	$L__BB1_34;
	ld.param.u32 	%r128, [trendflex_many_series_one_param_f32_param_2];
	add.s32 	%r107, %r146, %r2;
	mad.lo.s32 	%r108, %r107, %r128, %r1;
	mul.wide.s32 	%rd66, %r108, 4;
	add.s64 	%rd67, %rd2, %rd66;
	ld.global.nc.f32 	%f160, [%rd67];
	add.f32 	%f161, %f285, %f160;
	mul.f32 	%f162, %f282, %f9;
	fma.rn.f32 	%f163, %f4, %f284, %f162;
	fma.rn.f32 	%f164, %f5, %f161, %f163;
	add.s64 	%rd68, %rd1, %rd66;
	st.global.f32 	[%rd68], %f164;
	add.f32 	%f165, %f283, %f164;
	add.s64 	%rd69, %rd67, %rd6;
	ld.global.nc.f32 	%f166, [%rd69];
	add.f32 	%f167, %f160, %f166;
	mul.f32 	%f168, %f284, %f9;
	fma.rn.f32 	%f169, %f4, %f164, %f168;
	fma.rn.f32 	%f170, %f5, %f167, %f169;
	add.s64 	%rd70, %rd68, %rd6;
	st.global.f32 	[%rd70], %f170;
	add.f32 	%f171, %f165, %f170;
	add.s64 	%rd71, %rd69, %rd6;
	ld.global.nc.f32 	%f172, [%rd71];
	add.f32 	%f173, %f166, %f172;
	mul.f32 	%f174, %f164, %f9;
	fma.rn.f32 	%f175, %f4, %f170, %f174;
	fma.rn.f32 	%f282, %f5, %f173, %f175;
	add.s64 	%rd72, %rd70, %rd6;
	st.global.f32 	[%rd72], %f282;
	add.f32 	%f176, %f171, %f282;
	add.s64 	%rd73, %rd71, %rd6;
	ld.global.nc.f32 	%f285, [%rd73];
	add.f32 	%f177, %f172, %f285;
	mul.f32 	%f178, %f170, %f9;
	fma.rn.f32 	%f179, %f4, %f282, %f178;
	fma.rn.f32 	%f284, %f5, %f177, %f179;
	add.s64 	%rd74, %rd72, %rd6;
	st.global.f32 	[%rd74], %f284;
	add.f32 	%f283, %f176, %f284;
	add.s32 	%r146, %r146, 4;
$L__BB1_34:
	setp.eq.s32 	%p30, %r42, 0;
	@%p30 bra 	$L__BB1_39;
	setp.eq.s32 	%p31, %r42, 1;
	@%p31 bra 	$L__BB1_37;
	ld.param.u32 	%r129, [trendflex_many_series_one_param_f32_param_2];
	add.s32 	%r109, %r146, %r2;
	mad.lo.s32 	%r110, %r109, %r129, %r1;
	mul.wide.s32 	%rd75, %r110, 4;
	add.s64 	%rd76, %rd2, %rd75;
	ld.global.nc.f32 	%f181, [%rd76];
	add.f32 	%f182, %f285, %f181;
	mul.f32 	%f183, %f282, %f9;
	fma.rn.f32 	%f184, %f4, %f284, %f183;
	fma.rn.f32 	%f282, %f5, %f182, %f184;
	add.s64 	%rd77, %rd1, %rd75;
	st.global.f32 	[%rd77], %f282;
	add.f32 	%f185, %f283, %f282;
	add.s64 	%rd78, %rd76, %rd6;
	ld.global.nc.f32 	%f285, [%rd78];
	add.f32 	%f186, %f181, %f285;
	mul.f32 	%f187, %f284, %f9;
	fma.rn.f32 	%f188, %f4, %f282, %f187;
	fma.rn.f32 	%f284, %f5, %f186, %f188;
	add.s64 	%rd79, %rd77, %rd6;
	st.global.f32 	[%rd79], %f284;
	add.f32 	%f283, %f185, %f284;
	add.s32 	%r146, %r146, 2;
$L__BB1_37:
	and.b32  	%r111, %r69, 1;
	setp.eq.b32 	%p32, %r111, 1;
	not.pred 	%p33, %p32;
	@%p33 bra 	$L__BB1_39;
	ld.param.u32 	%r130, [trendflex_many_series_one_param_f32_param_2];
	add.s32 	%r112, %r146, %r2;
	mad.lo.s32 	%r113, %r112, %r130, %r1;
	mul.wide.s32 	%rd80, %r113, 4;
	add.s64 	%rd81, %rd2, %rd80;
	ld.global.nc.f32 	%f50, [%rd81];
	add.f32 	%f189, %f285, %f50;
	mul.f32 	%f190, %f282, %f9;
	fma.rn.f32 	%f191, %f4, %f284, %f190;
	fma.rn.f32 	%f51, %f5, %f189, %f191;
	add.s64 	%rd82, %rd1, %rd80;
	st.global.f32 	[%rd82], %f51;
	add.f32 	%f283, %f283, %f51;
	mov.f32 	%f282, %f284;
	mov.f32 	%f284, %f51;
	mov.f32 	%f285, %f50;
$L__BB1_39:
	rcp.rn.f32 	%f57, %f1;
	neg.f32 	%f58, %f3;
	sub.s32 	%r114, %r68, %r152;
	and.b32  	%r47, %r114, 3;
	setp.eq.s32 	%p34, %r47, 0;
	mov.f32 	%f292, 0f00000000;
	@%p34 bra 	$L__BB1_44;
	ld.param.u32 	%r131, [trendflex_many_series_one_param_f32_param_2];
	mad.lo.s32 	%r149, %r131, %r152, %r1;
	neg.s32 	%r148, %r47;
	mov.f32 	%f292, 0f00000000;
	mov.f32 	%f287, %f285;
	mov.f32 	%f290, %f282;
$L__BB1_41:
	.pragma "nounroll";
	mov.f32 	%f282, %f284;
	mul.wide.s32 	%rd83, %r149, 4;
	add.s64 	%rd84, %rd2, %rd83;
	ld.global.nc.f32 	%f285, [%rd84];
	add.f32 	%f195, %f287, %f285;
	mul.f32 	%f196, %f290, %f58;
	fma.rn.f32 	%f197, %f4, %f282, %f196;
	fma.rn.f32 	%f284, %f5, %f195, %f197;
	mul.f32 	%f198, %f284, %f1;
	sub.f32 	%f199, %f198, %f283;
	mul.f32 	%f66, %f57, %f199;
	mul.f32 	%f200, %f66, %f66;
	mul.f32 	%f201, %f292, 0f3F75C28F;
	fma.rn.f32 	%f292, %f200, 0f3D23D70A, %f201;
	setp.leu.f32 	%p35, %f292, 0f00000000;
	mov.f32 	%f291, 0f00000000;
	@%p35 bra 	$L__BB1_43;
	sqrt.rn.f32 	%f202, %f292;
	rcp.rn.f32 	%f203, %f202;
	mul.f32 	%f291, %f66, %f203;
$L__BB1_43:
	ld.param.u64 	%rd120, [trendflex_many_series_one_param_f32_param_6];
	ld.param.u32 	%r132, [trendflex_many_series_one_param_f32_param_2];
	cvta.to.global.u64 	%rd85, %rd120;
	mul.wide.s32 	%rd86, %r149, 4;
	add.s64 	%rd87, %rd85, %rd86;
	st.global.f32 	[%rd87], %f291;
	mul.wide.s32 	%rd88, %r150, 4;
	add.s64 	%rd89, %rd1, %rd88;
	ld.global.f32 	%f204, [%rd89];
	sub.f32 	%f205, %f284, %f204;
	add.f32 	%f283, %f283, %f205;
	add.s64 	%rd90, %rd1, %rd86;
	st.global.f32 	[%rd90], %f284;
	add.s32 	%r152, %r152, 1;
	add.s32 	%r150, %r150, %r132;
	add.s32 	%r149, %r149, %r132;
	add.s32 	%r148, %r148, 1;
	setp.ne.s32 	%p36, %r148, 0;
	mov.f32 	%f287, %f285;
	mov.f32 	%f290, %f282;
	@%p36 bra 	$L__BB1_41;
$L__BB1_44:
	sub.s32 	%r115, %r2, %r68;
	add.s32 	%r116, %r115, %r69;
	setp.gt.u32 	%p37, %r116, -4;
	@%p37 bra 	$L__BB1_55;
	ld.param.u32 	%r133, [trendflex_many_series_one_param_f32_param_2];
	sub.s32 	%r117, %r152, %r69;
	mad.lo.s32 	%r154, %r133, %r117, %r1;
	mad.lo.s32 	%r153, %r152, %r133, %r1;
$L__BB1_46:
	mul.wide.s32 	%rd91, %r153, 4;
	add.s64 	%rd92, %rd2, %rd91;
	ld.global.nc.f32 	%f81, [%rd92];
	add.f32 	%f207, %f285, %f81;
	mul.f32 	%f208, %f282, %f58;
	fma.rn.f32 	%f209, %f4, %f284, %f208;
	fma.rn.f32 	%f82, %f5, %f207, %f209;
	mul.f32 	%f210, %f82, %f1;
	sub.f32 	%f211, %f210, %f283;
	mul.f32 	%f83, %f57, %f211;
	mul.f32 	%f212, %f83, %f83;
	mul.f32 	%f213, %f292, 0f3F75C28F;
	fma.rn.f32 	%f84, %f212, 0f3D23D70A, %f213;
	setp.leu.f32 	%p38, %f84, 0f00000000;
	mov.f32 	%f302, 0f00000000;
	@%p38 bra 	$L__BB1_48;
	sqrt.rn.f32 	%f214, %f84;
	rcp.rn.f32 	%f215, %f214;
	mul.f32 	%f302, %f83, %f215;
$L__BB1_48:
	ld.param.u64 	%rd121, [trendflex_many_series_one_param_f32_param_6];
	cvta.to.global.u64 	%rd7, %rd121;
	add.s64 	%rd94, %rd7, %rd91;
	st.global.f32 	[%rd94], %f302;
	mul.wide.s32 	%rd95, %r154, 4;
	add.s64 	%rd96, %rd1, %rd95;
	ld.global.f32 	%f217, [%rd96];
	sub.f32 	%f218, %f82, %f217;
	add.f32 	%f87, %f283, %f218;
	add.s64 	%rd97, %rd1, %rd91;
	st.global.f32 	[%rd97], %f82;
	add.s64 	%rd8, %rd92, %rd6;
	ld.global.nc.f32 	%f88, [%rd8];
	add.f32 	%f219, %f81, %f88;
	mul.f32 	%f220, %f284, %f58;
	fma.rn.f32 	%f221, %f4, %f82, %f220;
	fma.rn.f32 	%f89, %f5, %f219, %f221;
	mul.f32 	%f222, %f89, %f1;
	sub.f32 	%f223, %f222, %f87;
	mul.f32 	%f90, %f57, %f223;
	mul.f32 	%f224, %f90, %f90;
	mul.f32 	%f225, %f84, 0f3F75C28F;
	fma.rn.f32 	%f91, %f224, 0f3D23D70A, %f225;
	setp.leu.f32 	%p39, %f91, 0f00000000;
	mov.f32 	%f303, 0f00000000;
	@%p39 bra 	$L__BB1_50;
	sqrt.rn.f32 	%f226, %f91;
	rcp.rn.f32 	%f227, %f226;
	mul.f32 	%f303, %f90, %f227;
$L__BB1_50:
	mul.wide.s32 	%rd99, %r153, 4;
	add.s64 	%rd100, %rd7, %rd99;
	add.s64 	%rd101, %rd100, %rd6;
	st.global.f32 	[%rd101], %f303;
	mul.wide.s32 	%rd102, %r154, 4;
	add.s64 	%rd103, %rd1, %rd102;
	add.s64 	%rd104, %rd103, %rd6;
	ld.global.f32 	%f229, [%rd104];
	sub.f32 	%f230, %f89, %f229;
	add.f32 	%f94, %f87, %f230;
	add.s64 	%rd105, %rd1, %rd99;
	add.s64 	%rd106, %rd105, %rd6;
	st.global.f32 	[%rd106], %f89;
	add.s64 	%rd9, %rd8, %rd6;
	ld.global.nc.f32 	%f95, [%rd9];
	add.f32 	%f231, %f88, %f95;
	mul.f32 	%f232, %f82, %f58;
	fma.rn.f32 	%f233, %f4, %f89, %f232;
	fma.rn.f32 	%f282, %f5, %f231, %f233;
	mul.f32 	%f234, %f282, %f1;
	sub.f32 	%f235, %f234, %f94;
	mul.f32 	%f97, %f57, %f235;
	mul.f32 	%f236, %f97, %f97;
	mul.f32 	%f237, %f91, 0f3F75C28F;
	fma.rn.f32 	%f98, %f236, 0f3D23D70A, %f237;
	setp.leu.f32 	%p40, %f98, 0f00000000;
	mov.f32 	%f304, 0f00000000;
	@%p40 bra 	$L__BB1_52;
	sqrt.rn.f32 	%f238, %f98;
	rcp.rn.f32 	%f239, %f238;
	mul.f32 	%f304, %f97, %f239;
$L__BB1_52:
	add.s64 	%rd108, %rd7, %rd99;
	add.s64 	%rd109, %rd108, %rd6;
	add.s64 	%rd10, %rd109, %rd6;
	st.global.f32 	[%rd10], %f304;
	mul.wide.s32 	%rd110, %r154, 4;
	add.s64 	%rd111, %rd1, %rd110;
	add.s64 	%rd112, %rd111, %rd6;
	add.s64 	%rd11, %rd112, %rd6;
	ld.global.f32 	%f241, [%rd11];
	sub.f32 	%f242, %f282, %f241;
	add.f32 	%f101, %f94, %f242;
	add.s64 	%rd113, %rd1, %rd99;
	add.s64 	%rd114, %rd113, %rd6;
	add.s64 	%rd12, %rd114, %rd6;
	st.global.f32 	[%rd12], %f282;
	add.s64 	%rd115, %rd9, %rd6;
	ld.global.nc.f32 	%f285, [%rd115];
	add.f32 	%f243, %f95, %f285;
	mul.f32 	%f244, %f89, %f58;
	fma.rn.f32 	%f245, %f4, %f282, %f244;
	fma.rn.f32 	%f284, %f5, %f243, %f245;
	mul.f32 	%f246, %f284, %f1;
	sub.f32 	%f247, %f246, %f101;
	mul.f32 	%f104, %f57, %f247;
	mul.f32 	%f248, %f104, %f104;
	mul.f32 	%f249, %f98, 0f3F75C28F;
	fma.rn.f32 	%f292, %f248, 0f3D23D70A, %f249;
	setp.leu.f32 	%p41, %f292, 0f00000000;
	mov.f32 	%f305, 0f00000000;
	@%p41 bra 	$L__BB1_54;
	sqrt.rn.f32 	%f250, %f292;
	rcp.rn.f32 	%f251, %f250;
	mul.f32 	%f305, %f104, %f251;
$L__BB1_54:
	ld.param.u32 	%r134, [trendflex_many_series_one_param_f32_param_2];
	add.s64 	%rd116, %rd10, %rd6;
	st.global.f32 	[%rd116], %f305;
	add.s64 	%rd117, %rd11, %rd6;
	ld.global.f32 	%f252, [%rd117];
	sub.f32 	%f253, %f284, %f252;
	add.f32 	%f283, %f101, %f253;
	add.s64 	%rd118, %rd12, %rd6;
	st.global.f32 	[%rd118], %f284;
	add.s32 	%r152, %r152, 4;
	shl.b32 	%r118, %r134, 2;
	add.s32 	%r154, %r154, %r118;
	add.s32 	%r153, %r153, %r118;
	setp.lt.s32 	%p42, %r152, %r68;
	@%p42 bra 	$L__BB1_46;
$L__BB1_55:
	ret;

}
.func  (.param .align 16 .b8 func_retval0[16]) __internal_trig_reduction_slowpathd(
	.param .b64 __internal_trig_reduction_slowpathd_param_0
)
{
	.local .align 8 .b8 	__local_depot2[40];
	.reg .b64 	%SP;
	.reg .b64 	%SPL;
	.reg .pred 	%p<10>;
	.reg .b32 	%r<47>;
	.reg .b64 	%rd<74>;
	.reg .b64 	%fd<5>;

	mov.u64 	%SPL, __local_depot2;
	ld.param.f64 	%fd4, [__internal_trig_reduction_slowpathd_param_0];
	add.u64 	%rd1, %SPL, 0;
	{
	.reg .b32 %temp; 
	mov.b64 	{%temp, %r1}, %fd4;
	}
	shr.u32 	%r2, %r1, 20;
	and.b32  	%r3, %r2, 2047;
	setp.eq.s32 	%p1, %r3, 2047;
	mov.b32 	%r46, 0;
	@%p1 bra 	$L__BB2_9;
	add.s32 	%r20, %r3, -1024;
	mov.b64 	%rd20, %fd4;
	shl.b64 	%rd2, %rd20, 11;
	shr.u32 	%r4, %r20, 6;
	sub.s32 	%r45, 15, %r4;
	sub.s32 	%r21, 19, %r4;
	setp.lt.u32 	%p2, %r20, 128;
	selp.b32 	%r6, 18, %r21, %p2;
	setp.ge.s32 	%p3, %r45, %r6;
	mov.b64 	%rd70, 0;
	@%p3 bra 	$L__BB2_4;
	add.s32 	%r23, %r6, %r4;
	neg.s32 	%r43, %r23;
	or.b64  	%rd3, %rd2, -9223372036854775808;
	mov.b64 	%rd70, 0;
	mov.b32 	%r42, 0;
	mov.u64 	%rd25, __cudart_i2opi_d;
	mov.u32 	%r44, %r45;
$L__BB2_3:
	.pragma "nounroll";
	mul.wide.s32 	%rd22, %r42, 8;
	add.s64 	%rd23, %rd1, %rd22;
	mul.wide.s32 	%rd24, %r44, 8;
	add.s64 	%rd26, %rd25, %rd24;
	ld.global.nc.u64 	%rd27, [%rd26];
	{
	.reg .u32 %r0, %r1, %r2, %r3, %alo, %ahi, %blo, %bhi, %clo, %chi;
	mov.b64 	{%alo,%ahi}, %rd27;
	mov.b64 	{%blo,%bhi}, %rd3;
	mov.b64 	{%clo,%chi}, %rd70;
	mad.lo.cc.u32 	%r0, %alo, %blo, %clo;
	madc.hi.cc.u32 	%r1, %alo, %blo, %chi;
	madc.hi.u32 	%r2, %alo, %bhi, 0;
	mad.lo.cc.u32 	%r1, %alo, %bhi, %r1;
	madc.hi.cc.u32 	%r2, %ahi, %blo, %r2;
	madc.hi.u32 	%r3, %ahi, %bhi, 0;
	mad.lo.cc.u32 	%r1, %ahi, %blo, %r1;
	madc.lo.cc.u32 	%r2, %ahi, %bhi, %r2;
	addc.u32 	%r3, %r3, 0;
	mov.b64 	%rd28, {%r0,%r1};
	mov.b64 	%rd70, {%r2,%r3};
	}
	st.local.u64 	[%rd23], %rd28;
	add.s32 	%r44, %r44, 1;
	add.s32 	%r43, %r43, 1;
	add.s32 	%r42, %r42, 1;
	setp.ne.s32 	%p4, %r43, -15;
	mov.u32 	%r45, %r6;
	@%p4 bra 	$L__BB2_3;
$L__BB2_4:
	cvt.s64.s32 	%rd29, %r45;
	cvt.u64.u32 	%rd30, %r4;
	add.s64 	%rd31, %rd30, %rd29;
	shl.b64 	%rd32, %rd31, 3;
	add.s64 	%rd33, %rd1, %rd32;
	st.local.u64 	[%rd33+-120], %rd70;
	and.b32  	%r15, %r2, 63;
	ld.local.u64 	%rd72, [%rd1+16];
	ld.local.u64 	%rd71, [%rd1+24];
	setp.eq.s32 	%p5, %r15, 0;
	@%p5 bra 	$L__BB2_6;
	shl.b64 	%rd34, %rd71, %r15;
	shr.u64 	%rd35, %rd72, 1;
	xor.b32  	%r24, %r15, 63;
	shr.u64 	%rd36, %rd35, %r24;
	or.b64  	%rd71, %rd34, %rd36;
	ld.local.u64 	%rd37, [%rd1+8];
	shl.b64 	%rd38, %rd72, %r15;
	shr.u64 	%rd39, %rd37, 1;
	shr.u64 	%rd40, %rd39, %r24;
	or.b64  	%rd72, %rd38, %rd40;
$L__BB2_6:
	and.b32  	%r25, %r1, -2147483648;
	shr.u64 	%rd41, %rd71, 62;
	cvt.u32.u64 	%r26, %rd41;
	mov.b64 	{%r27, %r28}, %rd71;
	mov.b64 	{%r29, %r30}, %rd72;
	shf.l.wrap.b32 	%r31, %r30, %r27, 2;
	shf.l.wrap.b32 	%r32, %r27, %r28, 2;
	mov.b64 	%rd42, {%r31, %r32};
	shl.b64 	%rd43, %rd72, 2;
	shr.u64 	%rd44, %rd42, 63;
	cvt.u32.u64 	%r33, %rd44;
	add.s32 	%r34, %r33, %r26;
	setp.eq.s32 	%p6, %r25, 0;
	neg.s32 	%r35, %r34;
	selp.b32 	%r46, %r34, %r35, %p6;
	setp.gt.s64 	%p7, %rd42, -1;
	mov.b64 	%rd45, 0;
	{
	.reg .u32 %r0, %r1, %r2, %r3, %a0, %a1, %a2, %a3, %b0, %b1, %b2, %b3;
	mov.b64 	{%a0,%a1}, %rd45;
	mov.b64 	{%a2,%a3}, %rd45;
	mov.b64 	{%b0,%b1}, %rd43;
	mov.b64 	{%b2,%b3}, %rd42;
	sub.cc.u32 	%r0, %a0, %b0;
	subc.cc.u32 	%r1, %a1, %b1;
	subc.cc.u32 	%r2, %a2, %b2;
	subc.u32 	%r3, %a3, %b3;
	mov.b64 	%rd46, {%r0,%r1};
	mov.b64 	%rd47, {%r2,%r3};
	}
	xor.b32  	%r36, %r25, -2147483648;
	selp.b64 	%rd73, %rd42, %rd47, %p7;
	selp.b64 	%rd14, %rd43, %rd46, %p7;
	selp.b32 	%r17, %r25, %r36, %p7;
	clz.b64 	%r37, %rd73;
	cvt.u64.u32 	%rd15, %r37;
	setp.eq.s32 	%p8, %r37, 0;
	@%p8 bra 	$L__BB2_8;
	cvt.u32.u64 	%r38, %rd15;
	and.b32  	%r39, %r38, 63;
	shl.b64 	%rd48, %rd73, %r39;
	shr.u64 	%rd49, %rd14, 1;
	not.b32 	%r40, %r38;
	and.b32  	%r41, %r40, 63;
	shr.u64 	%rd50, %rd49, %r41;
	or.b64  	%rd73, %rd48, %rd50;
$L__BB2_8:
	mov.b64 	%rd51, -3958705157555305931;
	{
	.reg .u32 %r0, %r1, %r2, %r3, %alo, %ahi, %blo, %bhi;
	mov.b64 	{%alo,%ahi}, %rd73;
	mov.b64 	{%blo,%bhi}, %rd51;
	mul.lo.u32 	%r0, %alo, %blo;
	mul.hi.u32 	%r1, %alo, %blo;
	mad.lo.cc.u32 	%r1, %alo, %bhi, %r1;
	madc.hi.u32 	%r2, %alo, %bhi, 0;
	mad.lo.cc.u32 	%r1, %ahi, %blo, %r1;
	madc.hi.cc.u32 	%r2, %ahi, %blo, %r2;
	madc.hi.u32 	%r3, %ahi, %bhi, 0;
	mad.lo.cc.u32 	%r2, %ahi, %bhi, %r2;
	addc.u32 	%r3, %r3, 0;
	mov.b64 	%rd52, {%r0,%r1};
	mov.b64 	%rd53, {%r2,%r3};
	}
	setp.gt.s64 	%p9, %rd53, 0;
	{
	.reg .u32 %r0, %r1, %r2, %r3, %a0, %a1, %a2, %a3, %b0, %b1, %b2, %b3;
	mov.b64 	{%a0,%a1}, %rd52;
	mov.b64 	{%a2,%a3}, %rd53;
	mov.b64 	{%b0,%b1}, %rd52;
	mov.b64 	{%b2,%b3}, %rd53;
	add.cc.u32 	%r0, %a0, %b0;
	addc.cc.u32 	%r1, %a1, %b1;
	addc.cc.u32 	%r2, %a2, %b2;
	addc.u32 	%r3, %a3, %b3;
	mov.b64 	%rd54, {%r0,%r1};
	mov.b64 	%rd55, {%r2,%r3};
	}
	selp.b64 	%rd56, %rd55, %rd53, %p9;
	selp.s64 	%rd57, -1, 0, %p9;
	sub.s64 	%rd58, %rd57, %rd15;
	cvt.u64.u32 	%rd59, %r17;
	shl.b64 	%rd60, %rd59, 32;
	add.s64 	%rd61, %rd56, 1;
	shr.u64 	%rd62, %rd61, 10;
	add.s64 	%rd63, %rd62, 1;
	shr.u64 	%rd64, %rd63, 1;
	shl.b64 	%rd65, %rd58, 52;
	add.s64 	%rd66, %rd65, %rd64;
	add.s64 	%rd67, %rd66, 4602678819172646912;
	or.b64  	%rd68, %rd67, %rd60;
	mov.b64 	%fd4, %rd68;
$L__BB2_9:
	st.param.f64 	[func_retval0], %fd4;
	st.param.b32 	[func_retval0+8], %r46;
	ret;

}


// ===== COMPILED SASS (sm_100) =====

	.target	sm_100

	.elftype	@"ET_EXEC"


//--------------------- .note.nv.tkinfo           --------------------------
	.section	.note.nv.tkinfo,"",@"SHT_NOTE"
	.sectionflags	@"SHF_NOTE_NV_TKINFO"
	.tkinfo
        /*0018*/ 	.word	0x00000002
        /*0030*/ 	.string	""
        /*0030*/ 	.string	"ptxas"
        /*0030*/ 	.string	"Cuda compilation tools, release 13.0, V13.0.88"
        /*0030*/ 	.string	"Build cuda_13.0.r13.0/compiler.36424714_0"
        /*0030*/ 	.string	"-arch sm_100 -m 64 "



//--------------------- .note.nv.cuinfo           --------------------------
	.section	.note.nv.cuinfo,"",@"SHT_NOTE"
	.sectionflags	@"SHF_NOTE_NV_CUINFO"
        /*0018*/ 	.short	0x0002
        /*001a*/ 	.short	0x0064
        /*001c*/ 	.short	0x0082
	.zero		2


//--------------------- .nv.info                  --------------------------
	.section	.nv.info,"",@"SHT_CUDA_INFO"
	.align	4


	//----- nvinfo : EIATTR_REGCOUNT
	.align		4
        /*0000*/ 	.byte	0x04, 0x2f
        /*0002*/ 	.short	(.L_3 - .L_2)
	.align		4
.L_2:
        /*0004*/ 	.word	index@(trendflex_batch_f32)
        /*0008*/ 	.word	0x00000030


	//----- nvinfo : EIATTR_FRAME_SIZE
	.align		4
.L_3:
        /*000c*/ 	.byte	0x04, 0x11
        /*000e*/ 	.short	(.L_5 - .L_4)
	.align		4
.L_4:
        /*0010*/ 	.word	index@($trendflex_batch_f32$__internal_trig_reduction_slowpathd)
        /*0014*/ 	.word	0x00000028


	//----- nvinfo : EIATTR_FRAME_SIZE
	.align		4
.L_5:
        /*0018*/ 	.byte	0x04, 0x11
        /*001a*/ 	.short	(.L_7 - .L_6)
	.align		4
.L_6:
        /*001c*/ 	.word	index@($__internal_5_$__cuda_sm20_dsqrt_rn_f64_mediumpath_v1)
        /*0020*/ 	.word	0x00000028


	//----- nvinfo : EIATTR_FRAME_SIZE
	.align		4
.L_7:
        /*0024*/ 	.byte	0x04, 0x11
        /*0026*/ 	.short	(.L_9 - .L_8)
	.align		4
.L_8:
        /*0028*/ 	.word	index@($__internal_4_$__cuda_sm20_div_rn_f64_full)
        /*002c*/ 	.word	0x00000028


	//----- nvinfo : EIATTR_FRAME_SIZE
	.align		4
.L_9:
        /*0030*/ 	.byte	0x04, 0x11
        /*0032*/ 	.short	(.L_11 - .L_10)
	.align		4
.L_10:
        /*0034*/ 	.word	index@($__internal_3_$__cuda_sm20_dblrcp_rn_slowpath_v3)
        /*0038*/ 	.word	0x00000028


	//----- nvinfo : EIATTR_FRAME_SIZE
	.align		4
.L_11:
        /*003c*/ 	.byte	0x04, 0x11
        /*003e*/ 	.short	(.L_13 - .L_12)
	.align		4
.L_12:
        /*0040*/ 	.word	index@(trendflex_batch_f32)
        /*0044*/ 	.word	0x00000028


	//----- nvinfo : EIATTR_REGCOUNT
	.align		4
.L_13:
        /*0048*/ 	.byte	0x04, 0x2f
        /*004a*/ 	.short	(.L_15 - .L_14)
	.align		4
.L_14:
        /*004c*/ 	.word	index@(trendflex_many_series_one_param_f32)
        /*0050*/ 	.word	0x00000028


	//----- nvinfo : EIATTR_FRAME_SIZE
	.align		4
.L_15:
        /*0054*/ 	.byte	0x04, 0x11
        /*0056*/ 	.short	(.L_17 - .L_16)
	.align		4
.L_16:
        /*0058*/ 	.word	index@($trendflex_many_series_one_param_f32$__internal_trig_reduction_slowpathd)
        /*005c*/ 	.word	0x00000028


	//----- nvinfo : EIATTR_FRAME_SIZE
	.align		4
.L_17:
        /*0060*/ 	.byte	0x04, 0x11
        /*0062*/ 	.short	(.L_19 - .L_18)
	.align		4
.L_18:
        /*0064*/ 	.word	index@($__internal_2_$__cuda_sm20_sqrt_rn_f32_slowpath)
        /*0068*/ 	.word	0x00000028


	//----- nvinfo : EIATTR_FRAME_SIZE
	.align		4
.L_19:
        /*006c*/ 	.byte	0x04, 0x11
        /*006e*/ 	.short	(.L_21 - .L_20)
	.align		4
.L_20:
        /*0070*/ 	.word	index@($__internal_1_$__cuda_sm20_rcp_rn_f32_slowpath)
        /*0074*/ 	.word	0x00000028


	//----- nvinfo : EIATTR_FRAME_SIZE
	.align		4
.L_21:
        /*0078*/ 	.byte	0x04, 0x11
        /*007a*/ 	.short	(.L_23 - .L_22)
	.align		4
.L_22:
        /*007c*/ 	.word	index@($__internal_0_$__cuda_sm20_dblrcp_rn_slowpath_v3)
        /*0080*/ 	.word	0x00000028


	//----- nvinfo : EIATTR_FRAME_SIZE
	.align		4
.L_23:
        /*0084*/ 	.byte	0x04, 0x11
        /*0086*/ 	.short	(.L_25 - .L_24)
	.align		4
.L_24:
        /*0088*/ 	.word	index@(trendflex_many_series_one_param_f32)
        /*008c*/ 	.word	0x00000028


	//----- nvinfo : EIATTR_MIN_STACK_SIZE
	.align		4
.L_25:
        /*0090*/ 	.byte	0x04, 0x12
        /*0092*/ 	.short	(.L_27 - .L_26)
	.align		4
.L_26:
        /*0094*/ 	.word	index@(trendflex_many_series_one_param_f32)
        /*0098*/ 	.word	0x00000028


	//----- nvinfo : EIATTR_MIN_STACK_SIZE
	.align		4
.L_27:
        /*009c*/ 	.byte	0x04, 0x12
        /*009e*/ 	.short	(.L_29 - .L_28)
	.align		4
.L_28:
        /*00a0*/ 	.word	index@(trendflex_batch_f32)
        /*00a4*/ 	.word	0x00000028
.L_29:


//--------------------- .nv.compat                --------------------------
	.section	.nv.compat,"",@"SHT_CUDA_COMPAT_INFO"
	.align	4
        /*0000*/ 	.byte	0x02, 0x09, 0x00, 0x00, 0x02, 0x02, 0x01, 0x00, 0x02, 0x05, 0x05, 0x00, 0x03, 0x07, 0x01, 0x01
        /*0010*/ 	.byte	0x02, 0x03, 0x00, 0x00, 0x02, 0x06, 0x01, 0x00, 0x04, 0x0b, 0x08, 0x00, 0x01, 0x00, 0x00, 0x00
        /*0020*/ 	.byte	0x00, 0x00, 0x00, 0x00


//--------------------- .nv.info.trendflex_many_series_one_param_f32 --------------------------
	.section	.nv.info.trendflex_many_series_one_param_f32,"",@"SHT_CUDA_INFO"
	.sectionflags	@""
	.align	4


	//----- nvinfo : EIATTR_CUDA_API_VERSION
	.align		4
        /*0000*/ 	.byte	0x04, 0x37
        /*0002*/ 	.short	(.L_31 - .L_30)
.L_30:
        /*0004*/ 	.word	0x00000082


	//----- nvinfo : EIATTR_KPARAM_INFO
	.align		4
.L_31:
        /*0008*/ 	.byte	0x04, 0x17
        /*000a*/ 	.short	(.L_33 - .L_32)
.L_32:
        /*000c*/ 	.word	0x00000000
        /*0010*/ 	.short	0x0006
        /*0012*/ 	.short	0x0028
        /*0014*/ 	.byte	0x00, 0xf5, 0x21, 0x00


	//----- nvinfo : EIATTR_KPARAM_INFO
	.align		4
.L_33:
        /*0018*/ 	.byte	0x04, 0x17
        /*001a*/ 	.short	(.L_35 - .L_34)
.L_34:
        /*001c*/ 	.word	0x00000000
        /*0020*/ 	.short	0x0005
        /*0022*/ 	.short	0x0020
        /*0024*/ 	.byte	0x00, 0xf5, 0x21, 0x00


	//----- nvinfo : EIATTR_KPARAM_INFO
	.align		4
.L_35:
        /*0028*/ 	.byte	0x04, 0x17
        /*002a*/ 	.short	(.L_37 - .L_36)
.L_36:
        /*002c*/ 	.word	0x00000000
        /*0030*/ 	.short	0x0004
        /*0032*/ 	.short	0x0018
        /*0034*/ 	.byte	0x00, 0xf0, 0x11, 0x00


	//----- nvinfo : EIATTR_KPARAM_INFO
	.align		4
.L_37:
        /*0038*/ 	.byte	0x04, 0x17
        /*003a*/ 	.short	(.L_39 - .L_38)
.L_38:
        /*003c*/ 	.word	0x00000000
        /*0040*/ 	.short	0x0003
        /*0042*/ 	.short	0x0014
        /*0044*/ 	.byte	0x00, 0xf0, 0x11, 0x00


	//----- nvinfo : EIATTR_KPARAM_INFO
	.align		4
.L_39:
        /*0048*/ 	.byte	0x04, 0x17
        /*004a*/ 	.short	(.L_41 - .L_40)
.L_40:
        /*004c*/ 	.word	0x00000000
        /*0050*/ 	.short	0x0002
        /*0052*/ 	.short	0x0010
        /*0054*/ 	.byte	0x00, 0xf0, 0x11, 0x00


	//----- nvinfo : EIATTR_KPARAM_INFO
	.align		4
.L_41:
        /*0058*/ 	.byte	0x04, 0x17
        /*005a*/ 	.short	(.L_43 - .L_42)
.L_42:
        /*005c*/ 	.word	0x00000000
        /*0060*/ 	.short	0x0001
        /*0062*/ 	.short	0x0008
        /*0064*/ 	.byte	0x00, 0xf5, 0x21, 0x00


	//----- nvinfo : EIATTR_KPARAM_INFO
	.align		4
.L_43:
        /*0068*/ 	.byte	0x04, 0x17
        /*006a*/ 	.short	(.L_45 - .L_44)
.L_44:
        /*006c*/ 	.word	0x00000000
        /*0070*/ 	.short	0x0000
        /*0072*/ 	.short	0x0000
        /*0074*/ 	.byte	0x00, 0xf5, 0x21, 0x00


	//----- nvinfo : EIATTR_SPARSE_MMA_MASK
	.align		4
.L_45:
        /*0078*/ 	.byte	0x03, 0x50
        /*007a*/ 	.short	0x0000


	//----- nvinfo : EIATTR_MAXREG_COUNT
	.align		4
        /*007c*/ 	.byte	0x03, 0x1b
        /*007e*/ 	.short	0x00ff


	//----- nvinfo : EIATTR_MERCURY_ISA_VERSION
	.align		4
        /*0080*/ 	.byte	0x03, 0x5f
        /*0082*/ 	.short	0x0101


	//----- nvinfo : EIATTR_VRC_CTA_INIT_COUNT
	.align		4
        /*0084*/ 	.byte	0x02, 0x4a
	.zero		1
	.zero		1


	//----- nvinfo : EIATTR_EXIT_INSTR_OFFSETS
	.align		4
        /*0088*/ 	.byte	0x04, 0x1c
        /*008a*/ 	.short	(.L_47 - .L_46)


	//   ....[0]....
.L_46:
        /*008c*/ 	.word	0x00000080


	//   ....[1]....
        /*0090*/ 	.word	0x000000e0


	//   ....[2]....
        /*0094*/ 	.word	0x00000140


	//   ....[3]....
        /*0098*/ 	.word	0x00000170


	//   ....[4]....
        /*009c*/ 	.word	0x000001e0


	//   ....[5]....
        /*00a0*/ 	.word	0x00000fb0


	//   ....[6]....
        /*00a4*/ 	.word	0x00001050


	//   ....[7]....
        /*00a8*/ 	.word	0x000021d0


	//   ....[8]....
        /*00ac*/ 	.word	0x00003070


	//----- nvinfo : EIATTR_CRS_STACK_SIZE
	.align		4
.L_47:
        /*00b0*/ 	.byte	0x04, 0x1e
        /*00b2*/ 	.short	(.L_49 - .L_48)
.L_48:
        /*00b4*/ 	.word	0x00000000


	//----- nvinfo : EIATTR_CBANK_PARAM_SIZE
	.align		4
.L_49:
        /*00b8*/ 	.byte	0x03, 0x19
        /*00ba*/ 	.short	0x0030


	//----- nvinfo : EIATTR_PARAM_CBANK
	.align		4
        /*00bc*/ 	.byte	0x04, 0x0a
        /*00be*/ 	.short	(.L_51 - .L_50)
	.align		4
.L_50:
        /*00c0*/ 	.word	index@(.nv.constant0.trendflex_many_series_one_param_f32)
        /*00c4*/ 	.short	0x0380
        /*00c6*/ 	.short	0x0030


	//----- nvinfo : EIATTR_SW_WAR
	.align		4
.L_51:
        /*00c8*/ 	.byte	0x04, 0x36
        /*00ca*/ 	.short	(.L_53 - .L_52)
.L_52:
        /*00cc*/ 	.word	0x00000008
.L_53:


//--------------------- .nv.info.trendflex_batch_f32 --------------------------
	.section	.nv.info.trendflex_batch_f32,"",@"SHT_CUDA_INFO"
	.sectionflags	@""
	.align	4


	//----- nvinfo : EIATTR_CUDA_API_VERSION
	.align		4
        /*0000*/ 	.byte	0x04, 0x37
        /*0002*/ 	.short	(.L_55 - .L_54)
.L_54:
        /*0004*/ 	.word	0x00000082


	//----- nvinfo : EIATTR_KPARAM_INFO
	.align		4
.L_55:
        /*0008*/ 	.byte	0x04, 0x17
        /*000a*/ 	.short	(.L_57 - .L_56)
.L_56:
        /*000c*/ 	.word	0x00000000
        /*0010*/ 	.short	0x0006
        /*0012*/ 	.short	0x0028
        /*0014*/ 	.byte	0x00, 0xf5, 0x21, 0x00


	//----- nvinfo : EIATTR_KPARAM_INFO
	.align		4
.L_57:
        /*0018*/ 	.byte	0x04, 0x17
        /*001a*/ 	.short	(.L_59 - .L_58)
.L_58:
        /*001c*/ 	.word	0x00000000
        /*0020*/ 	.short	0x0005
        /*0022*/ 	.short	0x0020
        /*0024*/ 	.byte	0x00, 0xf5, 0x21, 0x00


	//----- nvinfo : EIATTR_KPARAM_INFO
	.align		4
.L_59:
        /*0028*/ 	.byte	0x04, 0x17
        /*002a*/ 	.short	(.L_61 - .L_60)
.L_60:
        /*002c*/ 	.word	0x00000000
        /*0030*/ 	.short	0x0004
        /*0032*/ 	.short	0x0018
        /*0034*/ 	.byte	0x00, 0xf0, 0x11, 0x00


	//----- nvinfo : EIATTR_KPARAM_INFO
	.align		4
.L_61:
        /*0038*/ 	.byte	0x04, 0x17
        /*003a*/ 	.short	(.L_63 - .L_62)
.L_62:
        /*003c*/ 	.word	0x00000000
        /*0040*/ 	.short	0x0003
        /*0042*/ 	.short	0x0014
        /*0044*/ 	.byte	0x00, 0xf0, 0x11, 0x00


	//----- nvinfo : EIATTR_KPARAM_INFO
	.align		4
.L_63:
        /*0048*/ 	.byte	0x04, 0x17
        /*004a*/ 	.short	(.L_65 - .L_64)
.L_64:
        /*004c*/ 	.word	0x00000000
        /*0050*/ 	.short	0x0002
        /*0052*/ 	.short	0x0010
        /*0054*/ 	.byte	0x00, 0xf0, 0x11, 0x00


	//----- nvinfo : EIATTR_KPARAM_INFO
	.align		4
.L_65:
        /*0058*/ 	.byte	0x04, 0x17
        /*005a*/ 	.short	(.L_67 - .L_66)
.L_66:
        /*005c*/ 	.word	0x00000000
        /*0060*/ 	.short	0x0001
        /*0062*/ 	.short	0x0008
        /*0064*/ 	.byte	0x00, 0xf5, 0x21, 0x00


	//----- nvinfo : EIATTR_KPARAM_INFO
	.align		4
.L_67:
        /*0068*/ 	.byte	0x04, 0x17
        /*006a*/ 	.short	(.L_69 - .L_68)
.L_68:
        /*006c*/ 	.word	0x00000000
        /*0070*/ 	.short	0x0000
        /*0072*/ 	.short	0x0000
        /*0074*/ 	.byte	0x00, 0xf5, 0x21, 0x00


	//----- nvinfo : EIATTR_SPARSE_MMA_MASK
	.align		4
.L_69:
        /*0078*/ 	.byte	0x03, 0x50
        /*007a*/ 	.short	0x0000


	//----- nvinfo : EIATTR_MAXREG_COUNT
	.align		4
        /*007c*/ 	.byte	0x03, 0x1b
        /*007e*/ 	.short	0x00ff


	//----- nvinfo : EIATTR_MERCURY_ISA_VERSION
	.align		4
        /*0080*/ 	.byte	0x03, 0x5f
        /*0082*/ 	.short	0x0101


	//----- nvinfo : EIATTR_VRC_CTA_INIT_COUNT
	.align		4
        /*0084*/ 	.byte	0x02, 0x4a
	.zero		1
	.zero		1


	//----- nvinfo : EIATTR_EXIT_INSTR_OFFSETS
	.align		4
        /*0088*/ 	.byte	0x04, 0x1c
        /*008a*/ 	.short	(.L_71 - .L_70)


	//   ....[0]....
.L_70:
        /*008c*/ 	.word	0x00000080


	//   ....[1]....
        /*0090*/ 	.word	0x00000130


	//   ....[2]....
        /*0094*/ 	.word	0x00000160


	//   ....[3]....
        /*0098*/ 	.word	0x000001d0


	//   ....[4]....
        /*009c*/ 	.word	0x00001090


	//   ....[5]....
        /*00a0*/ 	.word	0x00002d90


	//   ....[6]....
        /*00a4*/ 	.word	0x00004140


	//----- nvinfo : EIATTR_CRS_STACK_SIZE
	.align		4
.L_71:
        /*00a8*/ 	.byte	0x04, 0x1e
        /*00aa*/ 	.short	(.L_73 - .L_72)
.L_72:
        /*00ac*/ 	.word	0x00000000


	//----- nvinfo : EIATTR_CBANK_PARAM_SIZE
	.align		4
.L_73:
        /*00b0*/ 	.byte	0x03, 0x19
        /*00b2*/ 	.short	0x0030


	//----- nvinfo : EIATTR_PARAM_CBANK
	.align		4
        /*00b4*/ 	.byte	0x04, 0x0a
        /*00b6*/ 	.short	(.L_75 - .L_74)
	.align		4
.L_74:
        /*00b8*/ 	.word	index@(.nv.constant0.trendflex_batch_f32)
        /*00bc*/ 	.short	0x0380
        /*00be*/ 	.short	0x0030


	//----- nvinfo : EIATTR_SW_WAR
	.align		4
.L_75:
        /*00c0*/ 	.byte	0x04, 0x36
        /*00c2*/ 	.short	(.L_77 - .L_76)
.L_76:
        /*00c4*/ 	.word	0x00000008
.L_77:


//--------------------- .nv.callgraph             --------------------------
	.section	.nv.callgraph,"",@"SHT_CUDA_CALLGRAPH"
	.align	4
	.sectionentsize	8
	.align		4
        /*0000*/ 	.word	0x00000000
	.align		4
        /*0004*/ 	.word	0xffffffff
	.align		4
        /*0008*/ 	.word	0x00000000
	.align		4
        /*000c*/ 	.word	0xfffffffe
	.align		4
        /*0010*/ 	.word	0x00000000
	.align		4
        /*0014*/ 	.word	0xfffffffd
	.align		4
        /*0018*/ 	.word	0x00000000
	.align		4
        /*001c*/ 	.word	0xfffffffc


//--------------------- .nv.constant4             --------------------------
	.section	.nv.constant4,"a",@progbits
	.align	8
	.align		8
.nv.constant4:
        /*0000*/ 	.dword	__cudart_i2opi_d
	.align		8
        /*0008*/ 	.dword	__cudart_sin_cos_coeffs


//--------------------- .text.trendflex_many_series_one_param_f32 --------------------------
	.section	.text.trendflex_many_series_one_param_f32,"ax",@progbits
	.align	128
        .global         trendflex_many_series_one_param_f32
        .type           trendflex_many_series_one_param_f32,@function
        .size           trendflex_many_series_one_param_f32,(.L_x_165 - trendflex_many_series_one_param_f32)
        .other          trendflex_many_series_one_param_f32,@"STO_CUDA_ENTRY STV_DEFAULT"
trendflex_many_series_one_param_f32:
.text.trendflex_many_series_one_param_f32:
[----:B------:R-:W0:Y:S01]  /*0000*/  LDC R1, c[0x0][0x37c] ;  /* 0x0000df00ff017b82 */ /* 0x000e220000000800 */
[----:B------:R-:W1:Y:S07]  /*0010*/  S2R R0, SR_TID.X ;  /* 0x0000000000007919 */ /* 0x000e6e0000002100 */
[----:B------:R-:W1:Y:S01]  /*0020*/  S2UR UR4, SR_CTAID.X ;  /* 0x00000000000479c3 */ /* 0x000e620000002500 */
[----:B------:R-:W2:Y:S01]  /*0030*/  LDCU UR5, c[0x0][0x390] ;  /* 0x00007200ff0577ac */ /* 0x000ea20008000800 */
[----:B0-----:R-:W-:-:S06]  /*0040*/  IADD3 R1, PT, PT, R1, -0x28, RZ ;  /* 0xffffffd801017810 */ /* 0x001fcc0007ffe0ff */
[----:B------:R-:W1:Y:S02]  /*0050*/  LDC R5, c[0x0][0x360] ;  /* 0x0000d800ff057b82 */ /* 0x000e640000000800 */
[----:B-1----:R-:W-:-:S05]  /*0060*/  IMAD R5, R5, UR4, R0 ;  /* 0x0000000405057c24 */ /* 0x002fca000f8e0200 */
[----:B--2---:R-:W-:-:S13]  /*0070*/  ISETP.GE.AND P0, PT, R5, UR5, PT ;  /* 0x0000000505007c0c */ /* 0x004fda000bf06270 */
[----:B------:R-:W-:Y:S05]  /*0080*/  @P0 EXIT ;  /* 0x000000000000094d */ /* 0x000fea0003800000 */
[----:B------:R-:W0:Y:S01]  /*0090*/  LDC R15, c[0x0][0x398] ;  /* 0x0000e600ff0f7b82 */ /* 0x000e220000000800 */
[----:B------:R-:W0:Y:S02]  /*00a0*/  LDCU UR4, c[0x0][0x394] ;  /* 0x00007280ff0477ac */ /* 0x000e240008000800 */
[----:B0-----:R-:W-:-:S04]  /*00b0*/  VIMNMX R0, PT, PT, R15, UR4, PT ;  /* 0x000000040f007c48 */ /* 0x001fc8000bfe0100 */
[----:B------:R-:W-:-:S04]  /*00c0*/  ISETP.GE.AND P0, PT, R0, 0x1, PT ;  /* 0x000000010000780c */ /* 0x000fc80003f06270 */
[----:B------:R-:W-:-:S13]  /*00d0*/  ISETP.GE.OR P0, PT, R15, UR4, !P0 ;  /* 0x000000040f007c0c */ /* 0x000fda000c706670 */
[----:B------:R-:W-:Y:S05]  /*00e0*/  @P0 EXIT ;  /* 0x000000000000094d */ /* 0x000fea0003800000 */
[----:B------:R-:W0:Y:S01]  /*00f0*/  LDC.64 R20, c[0x0][0x388] ;  /* 0x0000e200ff147b82 */ /* 0x000e220000000a00 */
[----:B------:R-:W1:Y:S01]  /*0100*/  LDCU.64 UR8, c[0x0][0x358] ;  /* 0x00006b00ff0877ac */ /* 0x000e620008000a00 */
[----:B0-----:R-:W-:-:S06]  /*0110*/  IMAD.WIDE R20, R5, 0x4, R20 ;  /* 0x0000000405147825 */ /* 0x001fcc00078e0214 */
[----:B-1----:R-:W2:Y:S02]  /*0120*/  LDG.E.CONSTANT R20, desc[UR8][R20.64] ;  /* 0x0000000814147981 */ /* 0x002ea4000c1e9900 */
[----:B--2---:R-:W-:-:S13]  /*0130*/  ISETP.GE.U32.AND P0, PT, R20, UR4, PT ;  /* 0x0000000414007c0c */ /* 0x004fda000bf06070 */
[----:B------:R-:W-:Y:S05]  /*0140*/  @P0 EXIT ;  /* 0x000000000000094d */ /* 0x000fea0003800000 */
[----:B------:R-:W-:-:S04]  /*0150*/  IADD3 R12, PT, PT, -R20, UR4, RZ ;  /* 0x00000004140c7c10 */ /* 0x000fc8000fffe1ff */
[----:B------:R-:W-:-:S13]  /*0160*/  ISETP.GE.U32.AND P0, PT, R12, R15, PT ;  /* 0x0000000f0c00720c */ /* 0x000fda0003f06070 */
[----:B------:R-:W-:Y:S05]  /*0170*/  @!P0 EXIT ;  /* 0x000000000000894d */ /* 0x000fea0003800000 */
[----:B------:R-:W-:-:S05]  /*0180*/  I2FP.F32.U32 R15, R15 ;  /* 0x0000000f000f7245 */ /* 0x000fca0000201000 */
[----:B------:R-:W-:-:S04]  /*0190*/  FMUL R0, R15, 0.5 ;  /* 0x3f0000000f007820 */ /* 0x000fc80000400000 */
[----:B------:R-:W-:-:S06]  /*01a0*/  FADD.RZ R0, R0, 0.5 ;  /* 0x3f00000000007421 */ /* 0x000fcc000000c000 */
[----:B------:R-:W0:Y:S02]  /*01b0*/  F2I.TRUNC.NTZ R0, R0 ;  /* 0x0000000000007305 */ /* 0x000e24000020f100 */
[----:B0-----:R-:W-:-:S04]  /*01c0*/  VIMNMX R3, PT, PT, R0, 0x1, !PT ;  /* 0x0000000100037848 */ /* 0x001fc80007fe0100 */
[----:B------:R-:W-:-:S13]  /*01d0*/  ISETP.GE.U32.AND P0, PT, R12, R3, PT ;  /* 0x000000030c00720c */ /* 0x000fda0003f06070 */
[----:B------:R-:W-:Y:S05]  /*01e0*/  @!P0 EXIT ;  /* 0x000000000000894d */ /* 0x000fea0003800000 */
[----:B------:R-:W0:Y:S08]  /*01f0*/  I2F.F64.U32 R2, R3 ;  /* 0x0000000300027312 */ /* 0x000e300000201800 */
[----:B0-----:R-:W0:Y:S01]  /*0200*/  MUFU.RCP64H R7, R3 ;  /* 0x0000000300077308 */ /* 0x001e220000001800 */
[----:B------:R-:W-:-:S04]  /*0210*/  IADD3 R6, PT, PT, R3, 0x300402, RZ ;  /* 0x0030040203067810 */ /* 0x000fc80007ffe0ff */
[----:B------:R-:W-:Y:S02]  /*0220*/  FSETP.GEU.AND P0, PT, |R6|, 5.8789094863358348022e-39, PT ;  /* 0x004004020600780b */ /* 0x000fe40003f0e200 */
[----:B0-----:R-:W-:-:S08]  /*0230*/  DFMA R8, -R2, R6, 1 ;  /* 0x3ff000000208742b */ /* 0x001fd00000000106 */
[----:B------:R-:W-:-:S08]  /*0240*/  DFMA R8, R8, R8, R8 ;  /* 0x000000080808722b */ /* 0x000fd00000000008 */
[----:B------:R-:W-:-:S08]  /*0250*/  DFMA R8, R6, R8, R6 ;  /* 0x000000080608722b */ /* 0x000fd00000000006 */
[----:B------:R-:W-:-:S08]  /*0260*/  DFMA R10, -R2, R8, 1 ;  /* 0x3ff00000020a742b */ /* 0x000fd00000000108 */
[----:B------:R-:W-:Y:S01]  /*0270*/  DFMA R24, R8, R10, R8 ;  /* 0x0000000a0818722b */ /* 0x000fe20000000008 */
[----:B------:R-:W-:Y:S10]  /*0280*/  @P0 BRA `(.L_x_0) ;  /* 0x0000000000100947 */ /* 0x000ff40003800000 */
[----:B------:R-:W-:-:S04]  /*0290*/  LOP3.LUT R0, R3, 0x7fffffff, RZ, 0xc0, !PT ;  /* 0x7fffffff03007812 */ /* 0x000fc800078ec0ff */
[----:B------:R-:W-:Y:S02]  /*02a0*/  IADD3 R8, PT, PT, R0, -0x100000, RZ ;  /* 0xfff0000000087810 */ /* 0x000fe40007ffe0ff */
[----:B------:R-:W-:-:S07]  /*02b0*/  MOV R0, 0x2d0 ;  /* 0x000002d000007802 */ /* 0x000fce0000000f00 */
[----:B------:R-:W-:Y:S05]  /*02c0*/  CALL.REL.NOINC `($__internal_0_$__cuda_sm20_dblrcp_rn_slowpath_v3) ;  /* 0x0000002c006c7944 */ /* 0x000fea0003c00000 */
.L_x_0:
[----:B------:R-:W-:Y:S01]  /*02d0*/  UMOV UR4, 0x1add62e4 ;  /* 0x1add62e400047882 */ /* 0x000fe20000000000 */
[----:B------:R-:W-:Y:S01]  /*02e0*/  UMOV UR5, 0x4011c583 ;  /* 0x4011c58300057882 */ /* 0x000fe20000000000 */
[----:B------:R-:W-:Y:S01]  /*02f0*/  MOV R2, 0x652b82fe ;  /* 0x652b82fe00027802 */ /* 0x000fe20000000f00 */
[----:B------:R-:W-:Y:S01]  /*0300*/  DMUL R24, R24, UR4 ;  /* 0x0000000418187c28 */ /* 0x000fe20008000000 */
[----:B------:R-:W-:Y:S01]  /*0310*/  IMAD.MOV.U32 R3, RZ, RZ, 0x3ff71547 ;  /* 0x3ff71547ff037424 */ /* 0x000fe200078e00ff */
[----:B------:R-:W-:Y:S01]  /*0320*/  UMOV UR4, 0xfefa39ef ;  /* 0xfefa39ef00047882 */ /* 0x000fe20000000000 */
[----:B------:R-:W-:-:S05]  /*0330*/  UMOV UR5, 0x3fe62e42 ;  /* 0x3fe62e4200057882 */ /* 0x000fca0000000000 */
[C---:B------:R-:W-:Y:S02]  /*0340*/  DFMA R2, R24.reuse, -R2, 6.75539944105574400000e+15 ;  /* 0x433800001802742b */ /* 0x040fe40000000802 */
[----:B------:R-:W-:Y:S02]  /*0350*/  DADD R10, -RZ, -R24 ;  /* 0x00000000ff0a7229 */ /* 0x000fe40000000918 */
[----:B------:R-:W-:-:S04]  /*0360*/  DSETP.NEU.AND P2, PT, R24, +INF , PT ;  /* 0x7ff000001800742a */ /* 0x000fc80003f4d000 */
[----:B------:R-:W-:-:S04]  /*0370*/  DADD R6, R2, -6.75539944105574400000e+15 ;  /* 0xc338000002067429 */ /* 0x000fc80000000000 */
[----:B------:R-:W-:-:S04]  /*0380*/  FSETP.GEU.AND P0, PT, |R11|, 4.1917929649353027344, PT ;  /* 0x4086232b0b00780b */ /* 0x000fc80003f0e200 */
[----:B------:R-:W-:Y:S01]  /*0390*/  DFMA R8, R6, -UR4, -R24 ;  /* 0x8000000406087c2b */ /* 0x000fe20008000818 */
[----:B------:R-:W-:Y:S01]  /*03a0*/  UMOV UR4, 0x3b39803f ;  /* 0x3b39803f00047882 */ /* 0x000fe20000000000 */
[----:B------:R-:W-:-:S06]  /*03b0*/  UMOV UR5, 0x3c7abc9e ;  /* 0x3c7abc9e00057882 */ /* 0x000fcc0000000000 */
[----:B------:R-:W-:Y:S01]  /*03c0*/  DFMA R6, R6, -UR4, R8 ;  /* 0x8000000406067c2b */ /* 0x000fe20008000008 */
[----:B------:R-:W-:Y:S01]  /*03d0*/  UMOV UR4, 0x69ce2bdf ;  /* 0x69ce2bdf00047882 */ /* 0x000fe20000000000 */
[----:B------:R-:W-:Y:S01]  /*03e0*/  MOV R8, 0xfca213ea ;  /* 0xfca213ea00087802 */ /* 0x000fe20000000f00 */
[----:B------:R-:W-:Y:S01]  /*03f0*/  UMOV UR5, 0x3e5ade15 ;  /* 0x3e5ade1500057882 */ /* 0x000fe20000000000 */
[----:B------:R-:W-:-:S06]  /*0400*/  MOV R9, 0x3e928af3 ;  /* 0x3e928af300097802 */ /* 0x000fcc0000000f00 */
[----:B------:R-:W-:Y:S01]  /*0410*/  DFMA R8, R6, UR4, R8 ;  /* 0x0000000406087c2b */ /* 0x000fe20008000008 */
[----:B------:R-:W-:Y:S01]  /*0420*/  UMOV UR4, 0x62401315 ;  /* 0x6240131500047882 */ /* 0x000fe20000000000 */
[----:B------:R-:W-:-:S06]  /*0430*/  UMOV UR5, 0x3ec71dee ;  /* 0x3ec71dee00057882 */ /* 0x000fcc0000000000 */
[----:B------:R-:W-:Y:S01]  /*0440*/  DFMA R8, R6, R8, UR4 ;  /* 0x0000000406087e2b */ /* 0x000fe20008000008 */
        /* <DEDUP_REMOVED lines=20> */
[----:B------:R-:W-:-:S08]  /*0590*/  DFMA R8, R6, R8, UR4 ;  /* 0x0000000406087e2b */ /* 0x000fd00008000008 */
[----:B------:R-:W-:-:S08]  /*05a0*/  DFMA R8, R6, R8, 1 ;  /* 0x3ff000000608742b */ /* 0x000fd00000000008 */
[----:B------:R-:W-:Y:S02]  /*05b0*/  DFMA R8, R6, R8, 1 ;  /* 0x3ff000000608742b */ /* 0x000fe40000000008 */
[----:B------:R-:W-:-:S08]  /*05c0*/  @!P2 DMUL R6, RZ, +INF ;  /* 0x7ff00000ff06a828 */ /* 0x000fd00000000000 */
[----:B------:R-:W-:Y:S02]  /*05d0*/  LEA R23, R2, R9, 0x14 ;  /* 0x0000000902177211 */ /* 0x000fe400078ea0ff */
[----:B------:R-:W-:Y:S01]  /*05e0*/  MOV R22, R8 ;  /* 0x0000000800167202 */ /* 0x000fe20000000f00 */
[----:B------:R-:W-:Y:S06]  /*05f0*/  @!P0 BRA `(.L_x_1) ;  /* 0x0000000000388947 */ /* 0x000fec0003800000 */
[----:B------:R-:W-:Y:S01]  /*0600*/  FSETP.GEU.AND P1, PT, |R11|, 4.2275390625, PT ;  /* 0x408748000b00780b */ /* 0x000fe20003f2e200 */
[C---:B------:R-:W-:Y:S02]  /*0610*/  DADD R16, -R24.reuse, +INF ;  /* 0x7ff0000018107429 */ /* 0x040fe40000000100 */
[----:B------:R-:W-:-:S08]  /*0620*/  DSETP.GT.AND P0, PT, R24, RZ, PT ;  /* 0x000000ff1800722a */ /* 0x000fd00003f04000 */
[----:B------:R-:W-:Y:S02]  /*0630*/  FSEL R22, R16, RZ, !P0 ;  /* 0x000000ff10167208 */ /* 0x000fe40004000000 */
[----:B------:R-:W-:Y:S01]  /*0640*/  FSEL R23, R17, RZ, !P0 ;  /* 0x000000ff11177208 */ /* 0x000fe20004000000 */
[----:B------:R-:W-:Y:S06]  /*0650*/  @P1 BRA `(.L_x_1) ;  /* 0x0000000000201947 */ /* 0x000fec0003800000 */
[----:B------:R-:W-:Y:S02]  /*0660*/  LEA.HI R0, R2, R2, RZ, 0x1 ;  /* 0x0000000202007211 */ /* 0x000fe400078f08ff */
[----:B------:R-:W-:Y:S02]  /*0670*/  MOV R22, R8 ;  /* 0x0000000800167202 */ /* 0x000fe40000000f00 */
[----:B------:R-:W-:-:S05]  /*0680*/  SHF.R.S32.HI R23, RZ, 0x1, R0 ;  /* 0x00000001ff177819 */ /* 0x000fca0000011400 */
[----:B------:R-:W-:Y:S01]  /*0690*/  IMAD.IADD R2, R2, 0x1, -R23 ;  /* 0x0000000102027824 */ /* 0x000fe200078e0a17 */
[----:B------:R-:W-:-:S04]  /*06a0*/  LEA R23, R23, R9, 0x14 ;  /* 0x0000000917177211 */ /* 0x000fc800078ea0ff */
[----:B------:R-:W-:Y:S02]  /*06b0*/  LEA R3, R2, 0x3ff00000, 0x14 ;  /* 0x3ff0000002037811 */ /* 0x000fe400078ea0ff */
[----:B------:R-:W-:-:S06]  /*06c0*/  MOV R2, RZ ;  /* 0x000000ff00027202 */ /* 0x000fcc0000000f00 */
[----:B------:R-:W-:-:S11]  /*06d0*/  DMUL R22, R22, R2 ;  /* 0x0000000216167228 */ /* 0x000fd60000000000 */
.L_x_1:
[----:B------:R-:W-:Y:S01]  /*06e0*/  @!P2 MOV R0, 0x1 ;  /* 0x000000010000a802 */ /* 0x000fe20000000f00 */
[----:B------:R-:W-:Y:S06]  /*06f0*/  @!P2 BRA `(.L_x_2) ;  /* 0x00000000004ca947 */ /* 0x000fec0003800000 */
[----:B------:R-:W-:Y:S01]  /*0700*/  UMOV UR4, 0x6dc9c883 ;  /* 0x6dc9c88300047882 */ /* 0x000fe20000000000 */
[----:B------:R-:W-:Y:S01]  /*0710*/  UMOV UR5, 0x3fe45f30 ;  /* 0x3fe45f3000057882 */ /* 0x000fe20000000000 */
[C---:B------:R-:W-:Y:S02]  /*0720*/  DSETP.GE.AND P0, PT, R24.reuse, 2.14748364800000000000e+09, PT ;  /* 0x41e000001800742a */ /* 0x040fe40003f06000 */
[----:B------:R-:W-:Y:S01]  /*0730*/  DMUL R2, R24, UR4 ;  /* 0x0000000418027c28 */ /* 0x000fe20008000000 */
[----:B------:R-:W-:Y:S01]  /*0740*/  UMOV UR4, 0x54442d18 ;  /* 0x54442d1800047882 */ /* 0x000fe20000000000 */
[----:B------:R-:W-:-:S04]  /*0750*/  UMOV UR5, 0x3ff921fb ;  /* 0x3ff921fb00057882 */ /* 0x000fc80000000000 */
[----:B------:R-:W0:Y:S08]  /*0760*/  F2I.F64 R0, R2 ;  /* 0x0000000200007311 */ /* 0x000e300000301100 */
[----:B0-----:R-:W0:Y:S02]  /*0770*/  I2F.F64 R6, R0 ;  /* 0x0000000000067312 */ /* 0x001e240000201c00 */
[----:B0-----:R-:W-:Y:S01]  /*0780*/  DFMA R8, R6, -UR4, R24 ;  /* 0x8000000406087c2b */ /* 0x001fe20008000018 */
[----:B------:R-:W-:Y:S01]  /*0790*/  UMOV UR4, 0x33145c00 ;  /* 0x33145c0000047882 */ /* 0x000fe20000000000 */
[----:B------:R-:W-:-:S06]  /*07a0*/  UMOV UR5, 0x3c91a626 ;  /* 0x3c91a62600057882 */ /* 0x000fcc0000000000 */
[----:B------:R-:W-:Y:S01]  /*07b0*/  DFMA R8, R6, -UR4, R8 ;  /* 0x8000000406087c2b */ /* 0x000fe20008000008 */
[----:B------:R-:W-:Y:S01]  /*07c0*/  UMOV UR4, 0x252049c0 ;  /* 0x252049c000047882 */ /* 0x000fe20000000000 */
[----:B------:R-:W-:-:S06]  /*07d0*/  UMOV UR5, 0x397b839a ;  /* 0x397b839a00057882 */ /* 0x000fcc0000000000 */
[----:B------:R-:W-:Y:S01]  /*07e0*/  DFMA R6, R6, -UR4, R8 ;  /* 0x8000000406067c2b */ /* 0x000fe20008000008 */
[----:B------:R-:W-:Y:S10]  /*07f0*/  @!P0 BRA `(.L_x_3) ;  /* 0x0000000000088947 */ /* 0x000ff40003800000 */
[----:B------:R-:W-:-:S07]  /*0800*/  MOV R10, 0x820 ;  /* 0x00000820000a7802 */ /* 0x000fce0000000f00 */
[----:B------:R-:W-:Y:S05]  /*0810*/  CALL.REL.NOINC `($trendflex_many_series_one_param_f32$__internal_trig_reduction_slowpathd) ;  /* 0x0000002c00e47944 */ /* 0x000fea0003c00000 */
.L_x_3:
[----:B------:R-:W-:-:S07]  /*0820*/  VIADD R0, R0, 0x1 ;  /* 0x0000000100007836 */ /* 0x000fce0000000000 */
.L_x_2:
[----:B------:R-:W0:Y:S01]  /*0830*/  LDCU.64 UR4, c[0x4][0x8] ;  /* 0x01000100ff0477ac */ /* 0x000e220008000a00 */
[----:B------:R-:W-:Y:S02]  /*0840*/  SHF.L.U32 R2, R0, 0x6, RZ ;  /* 0x0000000600027819 */ /* 0x000fe400000006ff */
[----:B------:R-:W-:Y:S01]  /*0850*/  MOV R30, 0x20fd8164 ;  /* 0x20fd8164001e7802 */ /* 0x000fe20000000f00 */
[----:B------:R-:W1:Y:S01]  /*0860*/  LDCU UR7, c[0x0][0x398] ;  /* 0x00007300ff0777ac */ /* 0x000e620008000800 */
[----:B------:R-:W-:-:S04]  /*0870*/  LOP3.LUT R2, R2, 0x40, RZ, 0xc0, !PT ;  /* 0x0000004002027812 */ /* 0x000fc800078ec0ff */
[----:B0-----:R-:W-:Y:S01]  /*0880*/  IADD3 R28, P0, PT, R2, UR4, RZ ;  /* 0x00000004021c7c10 */ /* 0x001fe2000ff1e0ff */
[----:B------:R-:W0:Y:S03]  /*0890*/  LDCU UR4, c[0x0][0x394] ;  /* 0x00007280ff0477ac */ /* 0x000e260008000800 */
[----:B------:R-:W-:-:S05]  /*08a0*/  IADD3.X R29, PT, PT, RZ, UR5, RZ, P0, !PT ;  /* 0x00000005ff1d7c10 */ /* 0x000fca00087fe4ff */
[----:B------:R-:W2:Y:S04]  /*08b0*/  LDG.E.128.CONSTANT R8, desc[UR8][R28.64] ;  /* 0x000000081c087981 */ /* 0x000ea8000c1e9d00 */
[----:B------:R-:W3:Y:S04]  /*08c0*/  LDG.E.128.CONSTANT R16, desc[UR8][R28.64+0x10] ;  /* 0x000010081c107981 */ /* 0x000ee8000c1e9d00 */
[----:B------:R-:W4:Y:S01]  /*08d0*/  LDG.E.128.CONSTANT R24, desc[UR8][R28.64+0x20] ;  /* 0x000020081c187981 */ /* 0x000f22000c1e9d00 */
[----:B------:R-:W-:Y:S01]  /*08e0*/  LOP3.LUT R2, R0, 0x1, RZ, 0xc0, !PT ;  /* 0x0000000100027812 */ /* 0x000fe200078ec0ff */
[----:B------:R-:W-:Y:S01]  /*08f0*/  BSSY.RECONVERGENT B0, `(.L_x_4) ;  /* 0x000003e000007945 */ /* 0x000fe20003800200 */
[----:B------:R-:W-:-:S02]  /*0900*/  MOV R4, 0x3da8ff83 ;  /* 0x3da8ff8300047802 */ /* 0x000fc40000000f00 */
[----:B------:R-:W-:Y:S01]  /*0910*/  ISETP.NE.U32.AND P0, PT, R2, 0x1, PT ;  /* 0x000000010200780c */ /* 0x000fe20003f05070 */
[----:B------:R-:W-:-:S03]  /*0920*/  DMUL R2, R6, R6 ;  /* 0x0000000606027228 */ /* 0x000fc60000000000 */
[----:B------:R-:W-:Y:S02]  /*0930*/  FSEL R30, R30, -8.06006814911005101289e+34, !P0 ;  /* 0xf9785eba1e1e7808 */ /* 0x000fe40004000000 */
[----:B------:R-:W-:Y:S02]  /*0940*/  FSEL R31, -R4, 0.11223486810922622681, !P0 ;  /* 0x3de5db65041f7808 */ /* 0x000fe40004000100 */
[----:B------:R-:W-:-:S04]  /*0950*/  MOV R4, RZ ;  /* 0x000000ff00047202 */ /* 0x000fc80000000f00 */
[----:B--2---:R-:W-:-:S08]  /*0960*/  DFMA R8, R2, R30, R8 ;  /* 0x0000001e0208722b */ /* 0x004fd00000000008 */
[----:B------:R-:W-:Y:S01]  /*0970*/  DFMA R8, R2, R8, R10 ;  /* 0x000000080208722b */ /* 0x000fe2000000000a */
[----:B-1----:R-:W-:-:S07]  /*0980*/  VIADD R10, R20, UR7 ;  /* 0x00000007140a7c36 */ /* 0x002fce0008000000 */
[----:B---3--:R-:W-:-:S08]  /*0990*/  DFMA R8, R2, R8, R16 ;  /* 0x000000080208722b */ /* 0x008fd00000000010 */
[----:B------:R-:W-:-:S08]  /*09a0*/  DFMA R8, R2, R8, R18 ;  /* 0x000000080208722b */ /* 0x000fd00000000012 */
[----:B----4-:R-:W-:-:S08]  /*09b0*/  DFMA R8, R2, R8, R24 ;  /* 0x000000080208722b */ /* 0x010fd00000000018 */
[----:B------:R-:W-:-:S08]  /*09c0*/  DFMA R8, R2, R8, R26 ;  /* 0x000000080208722b */ /* 0x000fd0000000001a */
[----:B------:R-:W-:Y:S02]  /*09d0*/  DFMA R6, R8, R6, R6 ;  /* 0x000000060806722b */ /* 0x000fe40000000006 */
[----:B------:R-:W-:-:S10]  /*09e0*/  DFMA R2, R2, R8, 1 ;  /* 0x3ff000000202742b */ /* 0x000fd40000000008 */
[----:B------:R-:W-:Y:S02]  /*09f0*/  FSEL R8, R2, R6, !P0 ;  /* 0x0000000602087208 */ /* 0x000fe40004000000 */
[----:B------:R-:W-:Y:S01]  /*0a00*/  FSEL R9, R3, R7, !P0 ;  /* 0x0000000703097208 */ /* 0x000fe20004000000 */
[C---:B------:R-:W-:Y:S01]  /*0a10*/  DADD R6, R22.reuse, R22 ;  /* 0x0000000016067229 */ /* 0x040fe20000000016 */
[----:B------:R-:W-:Y:S01]  /*0a20*/  LOP3.LUT P0, RZ, R0, 0x2, RZ, 0xc0, !PT ;  /* 0x0000000200ff7812 */ /* 0x000fe2000780c0ff */
[----:B------:R-:W-:Y:S01]  /*0a30*/  DMUL R22, R22, R22 ;  /* 0x0000001616167228 */ /* 0x000fe20000000000 */
[----:B0-----:R-:W-:Y:S02]  /*0a40*/  VIMNMX.U32 R0, PT, PT, R10, UR4, PT ;  /* 0x000000040a007c48 */ /* 0x001fe4000bfe0000 */
[----:B------:R-:W-:-:S03]  /*0a50*/  DADD R2, RZ, -R8 ;  /* 0x00000000ff027229 */ /* 0x000fc60000000808 */
[----:B------:R0:W1:Y:S07]  /*0a60*/  F2F.F32.F64 R13, R22 ;  /* 0x00000016000d7310 */ /* 0x00006e0000301000 */
[----:B------:R-:W-:Y:S02]  /*0a70*/  FSEL R2, R8, R2, !P0 ;  /* 0x0000000208027208 */ /* 0x000fe40004000000 */
[----:B------:R-:W-:Y:S02]  /*0a80*/  FSEL R3, R9, R3, !P0 ;  /* 0x0000000309037208 */ /* 0x000fe40004000000 */
[----:B------:R-:W-:-:S02]  /*0a90*/  ISETP.GE.U32.AND P0, PT, R0, 0x8, PT ;  /* 0x000000080000780c */ /* 0x000fc40003f06070 */
[----:B------:R-:W-:Y:S02]  /*0aa0*/  LOP3.LUT R8, R0, 0x7, RZ, 0xc0, !PT ;  /* 0x0000000700087812 */ /* 0x000fe400078ec0ff */
[----:B------:R-:W-:Y:S02]  /*0ab0*/  DMUL R6, R6, R2 ;  /* 0x0000000206067228 */ /* 0x000fe40000000000 */
[----:B------:R-:W-:Y:S01]  /*0ac0*/  DADD R2, R22, 1 ;  /* 0x3ff0000016027429 */ /* 0x000fe20000000000 */
[----:B------:R-:W-:-:S03]  /*0ad0*/  ISETP.NE.AND P1, PT, R8, RZ, PT ;  /* 0x000000ff0800720c */ /* 0x000fc60003f25270 */
[----:B------:R0:W2:Y:S04]  /*0ae0*/  F2F.F32.F64 R11, R6 ;  /* 0x00000006000b7310 */ /* 0x0000a80000301000 */
[----:B------:R-:W-:-:S08]  /*0af0*/  DADD R2, -R6, R2 ;  /* 0x0000000006027229 */ /* 0x000fd00000000102 */
[----:B------:R-:W-:-:S06]  /*0b00*/  DMUL R2, R2, 0.5 ;  /* 0x3fe0000002027828 */ /* 0x000fcc0000000000 */
[----:B------:R0:W3:Y:S01]  /*0b10*/  F2F.F32.F64 R9, R2 ;  /* 0x0000000200097310 */ /* 0x0000e20000301000 */
[----:B-12---:R-:W-:Y:S05]  /*0b20*/  @!P0 BRA `(.L_x_5) ;  /* 0x0000000000688947 */ /* 0x006fea0003800000 */
[----:B------:R-:W1:Y:S01]  /*0b30*/  LDC R35, c[0x0][0x390] ;  /* 0x0000e400ff237b82 */ /* 0x000e620000000800 */
[----:B------:R-:W-:Y:S02]  /*0b40*/  LOP3.LUT R4, R0, 0x7ffffff8, RZ, 0xc0, !PT ;  /* 0x7ffffff800047812 */ /* 0x000fe400078ec0ff */
[----:B------:R-:W-:Y:S02]  /*0b50*/  MOV R21, R5 ;  /* 0x0000000500157202 */ /* 0x000fe40000000f00 */
[----:B------:R-:W-:-:S03]  /*0b60*/  IADD3 R14, PT, PT, -R4, RZ, RZ ;  /* 0x000000ff040e7210 */ /* 0x000fc60007ffe1ff */
[----:B0-----:R-:W0:Y:S04]  /*0b70*/  LDC.64 R2, c[0x0][0x3a8] ;  /* 0x0000ea00ff027b82 */ /* 0x001e280000000a00 */
.L_x_6:
[----:B0-2---:R-:W-:Y:S01]  /*0b80*/  IMAD.WIDE R28, R21, 0x4, R2 ;  /* 0x00000004151c7825 */ /* 0x005fe200078e0202 */
[----:B------:R-:W-:Y:S02]  /*0b90*/  MOV R33, 0x7fffffff ;  /* 0x7fffffff00217802 */ /* 0x000fe40000000f00 */
[C---:B-1----:R-:W-:Y:S01]  /*0ba0*/  LEA R21, R35.reuse, R21, 0x3 ;  /* 0x0000001523157211 */ /* 0x042fe200078e18ff */
[----:B------:R-:W-:Y:S02]  /*0bb0*/  VIADD R14, R14, 0x8 ;  /* 0x000000080e0e7836 */ /* 0x000fe40000000000 */
[C---:B------:R-:W-:Y:S01]  /*0bc0*/  IMAD.WIDE R24, R35.reuse, 0x4, R28 ;  /* 0x0000000423187825 */ /* 0x040fe200078e021c */
[----:B------:R2:W-:Y:S02]  /*0bd0*/  STG.E desc[UR8][R28.64], R33 ;  /* 0x000000211c007986 */ /* 0x0005e4000c101908 */
[----:B------:R-:W-:Y:S02]  /*0be0*/  ISETP.NE.AND P0, PT, R14, RZ, PT ;  /* 0x000000ff0e00720c */ /* 0x000fe40003f05270 */
[----:B------:R2:W-:Y:S01]  /*0bf0*/  STG.E desc[UR8][R24.64], R33 ;  /* 0x0000002118007986 */ /* 0x0005e2000c101908 */
[----:B------:R-:W-:-:S05]  /*0c00*/  IMAD.WIDE R18, R35, 0x4, R24 ;  /* 0x0000000423127825 */ /* 0x000fca00078e0218 */
        /* <DEDUP_REMOVED lines=11> */
[----:B------:R-:W-:Y:S05]  /*0cc0*/  @P0 BRA `(.L_x_6) ;  /* 0xfffffffc00ac0947 */ /* 0x000fea000383ffff */
.L_x_5:
[----:B------:R-:W-:Y:S05]  /*0cd0*/  BSYNC.RECONVERGENT B0 ;  /* 0x0000000000007941 */ /* 0x000fea0003800200 */
.L_x_4:
[----:B------:R-:W-:Y:S04]  /*0ce0*/  BSSY.RECONVERGENT B0, `(.L_x_7) ;  /* 0x000002b000007945 */ /* 0x000fe80003800200 */
[----:B------:R-:W-:Y:S05]  /*0cf0*/  @!P1 BRA `(.L_x_8) ;  /* 0x0000000000a49947 */ /* 0x000fea0003800000 */
[----:B------:R-:W-:Y:S01]  /*0d00*/  ISETP.GE.U32.AND P0, PT, R8, 0x4, PT ;  /* 0x000000040800780c */ /* 0x000fe20003f06070 */
[----:B------:R-:W-:Y:S01]  /*0d10*/  BSSY.RECONVERGENT B1, `(.L_x_9) ;  /* 0x0000011000017945 */ /* 0x000fe20003800200 */
[----:B------:R-:W-:-:S04]  /*0d20*/  LOP3.LUT R14, R0, 0x3, RZ, 0xc0, !PT ;  /* 0x00000003000e7812 */ /* 0x000fc800078ec0ff */
[----:B------:R-:W-:-:S07]  /*0d30*/  ISETP.NE.AND P1, PT, R14, RZ, PT ;  /* 0x000000ff0e00720c */ /* 0x000fce0003f25270 */
[----:B------:R-:W-:Y:S06]  /*0d40*/  @!P0 BRA `(.L_x_10) ;  /* 0x0000000000348947 */ /* 0x000fec0003800000 */
[----:B--2---:R-:W1:Y:S01]  /*0d50*/  LDC R19, c[0x0][0x390] ;  /* 0x0000e400ff137b82 */ /* 0x004e620000000800 */
[----:B------:R-:W-:-:S07]  /*0d60*/  MOV R21, 0x7fffffff ;  /* 0x7fffffff00157802 */ /* 0x000fce0000000f00 */
[----:B0-----:R-:W0:Y:S01]  /*0d70*/  LDC.64 R2, c[0x0][0x3a8] ;  /* 0x0000ea00ff027b82 */ /* 0x001e220000000a00 */
[C---:B-1----:R-:W-:Y:S01]  /*0d80*/  IMAD R7, R4.reuse, R19, R5 ;  /* 0x0000001304077224 */ /* 0x042fe200078e0205 */
[----:B------:R-:W-:-:S03]  /*0d90*/  IADD3 R4, PT, PT, R4, 0x4, RZ ;  /* 0x0000000404047810 */ /* 0x000fc60007ffe0ff */
[----:B0-----:R-:W-:-:S05]  /*0da0*/  IMAD.WIDE R2, R7, 0x4, R2 ;  /* 0x0000000407027825 */ /* 0x001fca00078e0202 */
[----:B------:R1:W-:Y:S01]  /*0db0*/  STG.E desc[UR8][R2.64], R21 ;  /* 0x0000001502007986 */ /* 0x0003e2000c101908 */
[----:B------:R-:W-:-:S05]  /*0dc0*/  IMAD.WIDE R6, R19, 0x4, R2 ;  /* 0x0000000413067825 */ /* 0x000fca00078e0202 */
[----:B------:R1:W-:Y:S01]  /*0dd0*/  STG.E desc[UR8][R6.64], R21 ;  /* 0x0000001506007986 */ /* 0x0003e2000c101908 */
[----:B------:R-:W-:-:S05]  /*0de0*/  IMAD.WIDE R16, R19, 0x4, R6 ;  /* 0x0000000413107825 */ /* 0x000fca00078e0206 */
[----:B------:R1:W-:Y:S01]  /*0df0*/  STG.E desc[UR8][R16.64], R21 ;  /* 0x0000001510007986 */ /* 0x0003e2000c101908 */
[----:B------:R-:W-:-:S05]  /*0e00*/  IMAD.WIDE R18, R19, 0x4, R16 ;  /* 0x0000000413127825 */ /* 0x000fca00078e0210 */
[----:B------:R1:W-:Y:S02]  /*0e10*/  STG.E desc[UR8][R18.64], R21 ;  /* 0x0000001512007986 */ /* 0x0003e4000c101908 */
.L_x_10:
[----:B------:R-:W-:Y:S05]  /*0e20*/  BSYNC.RECONVERGENT B1 ;  /* 0x0000000000017941 */ /* 0x000fea0003800200 */
.L_x_9:
[----:B------:R-:W-:Y:S05]  /*0e30*/  @!P1 BRA `(.L_x_8) ;  /* 0x0000000000549947 */ /* 0x000fea0003800000 */
[----:B------:R-:W-:Y:S01]  /*0e40*/  LOP3.LUT R0, R0, 0x1, RZ, 0xc0, !PT ;  /* 0x0000000100007812 */ /* 0x000fe200078ec0ff */
[----:B------:R-:W-:Y:S01]  /*0e50*/  BSSY.RECONVERGENT B1, `(.L_x_11) ;  /* 0x000000f000017945 */ /* 0x000fe20003800200 */
[----:B------:R-:W-:Y:S02]  /*0e60*/  ISETP.NE.AND P0, PT, R14, 0x1, PT ;  /* 0x000000010e00780c */ /* 0x000fe40003f05270 */
[----:B------:R-:W-:-:S13]  /*0e70*/  ISETP.NE.U32.AND P1, PT, R0, 0x1, PT ;  /* 0x000000010000780c */ /* 0x000fda0003f25070 */
[----:B------:R-:W4:Y:S08]  /*0e80*/  @!P1 LDC R0, c[0x0][0x390] ;  /* 0x0000e400ff009b82 */ /* 0x000f300000000800 */
[----:B01----:R-:W0:Y:S01]  /*0e90*/  @!P1 LDC.64 R2, c[0x0][0x3a8] ;  /* 0x0000ea00ff029b82 */ /* 0x003e220000000a00 */
[----:B------:R-:W-:Y:S05]  /*0ea0*/  @!P0 BRA `(.L_x_12) ;  /* 0x0000000000248947 */ /* 0x000fea0003800000 */
[----:B--2---:R-:W1:Y:S08]  /*0eb0*/  LDC R17, c[0x0][0x390] ;  /* 0x0000e400ff117b82 */ /* 0x004e700000000800 */
[----:B------:R-:W2:Y:S01]  /*0ec0*/  LDC.64 R6, c[0x0][0x3a8] ;  /* 0x0000ea00ff067b82 */ /* 0x000ea20000000a00 */
[C---:B-1----:R-:W-:Y:S02]  /*0ed0*/  IMAD R19, R4.reuse, R17, R5 ;  /* 0x0000001104137224 */ /* 0x042fe400078e0205 */
[----:B------:R-:W-:-:S02]  /*0ee0*/  VIADD R4, R4, 0x2 ;  /* 0x0000000204047836 */ /* 0x000fc40000000000 */
[----:B--2---:R-:W-:Y:S01]  /*0ef0*/  IMAD.WIDE R6, R19, 0x4, R6 ;  /* 0x0000000413067825 */ /* 0x004fe200078e0206 */
[----:B------:R-:W-:-:S03]  /*0f00*/  MOV R19, 0x7fffffff ;  /* 0x7fffffff00137802 */ /* 0x000fc60000000f00 */
[----:B------:R-:W-:Y:S02]  /*0f10*/  IMAD.WIDE R16, R17, 0x4, R6 ;  /* 0x0000000411107825 */ /* 0x000fe400078e0206 */
[----:B------:R1:W-:Y:S04]  /*0f20*/  STG.E desc[UR8][R6.64], R19 ;  /* 0x0000001306007986 */ /* 0x0003e8000c101908 */
[----:B------:R1:W-:Y:S02]  /*0f30*/  STG.E desc[UR8][R16.64], R19 ;  /* 0x0000001310007986 */ /* 0x0003e4000c101908 */
.L_x_12:
[----:B------:R-:W-:Y:S05]  /*0f40*/  BSYNC.RECONVERGENT B1 ;  /* 0x0000000000017941 */ /* 0x000fea0003800200 */
.L_x_11:
[----:B-12-4-:R-:W-:Y:S01]  /*0f50*/  @!P1 IMAD R7, R4, R0, R5 ;  /* 0x0000000004079224 */ /* 0x016fe200078e0205 */
[----:B------:R-:W-:-:S03]  /*0f60*/  @!P1 MOV R17, 0x7fffffff ;  /* 0x7fffffff00119802 */ /* 0x000fc60000000f00 */
[----:B0-----:R-:W-:-:S05]  /*0f70*/  @!P1 IMAD.WIDE R2, R7, 0x4, R2 ;  /* 0x0000000407029825 */ /* 0x001fca00078e0202 */
[----:B------:R4:W-:Y:S02]  /*0f80*/  @!P1 STG.E desc[UR8][R2.64], R17 ;  /* 0x0000001102009986 */ /* 0x0009e4000c101908 */
.L_x_8:
[----:B------:R-:W-:Y:S05]  /*0f90*/  BSYNC.RECONVERGENT B0 ;  /* 0x0000000000007941 */ /* 0x000fea0003800200 */
.L_x_7:
[----:B------:R-:W-:-:S13]  /*0fa0*/  ISETP.GE.AND P0, PT, R10, UR4, PT ;  /* 0x000000040a007c0c */ /* 0x000fda000bf06270 */
[----:B------:R-:W-:Y:S05]  /*0fb0*/  @P0 EXIT ;  /* 0x000000000000094d */ /* 0x000fea0003800000 */
[----:B------:R-:W5:Y:S08]  /*0fc0*/  LDC R0, c[0x0][0x390] ;  /* 0x0000e400ff007b82 */ /* 0x000f700000000800 */
[----:B01--4-:R-:W0:Y:S08]  /*0fd0*/  LDC.64 R2, c[0x0][0x380] ;  /* 0x0000e000ff027b82 */ /* 0x013e300000000a00 */
[----:B--2---:R-:W1:Y:S01]  /*0fe0*/  LDC.64 R6, c[0x0][0x3a0] ;  /* 0x0000e800ff067b82 */ /* 0x004e620000000a00 */
[----:B-----5:R-:W-:-:S04]  /*0ff0*/  IMAD R21, R20, R0, R5 ;  /* 0x0000000014157224 */ /* 0x020fc800078e0205 */
[----:B0-----:R-:W-:-:S05]  /*1000*/  IMAD.WIDE R16, R21, 0x4, R2 ;  /* 0x0000000415107825 */ /* 0x001fca00078e0202 */
[----:B------:R-:W2:Y:S01]  /*1010*/  LDG.E.CONSTANT R24, desc[UR8][R16.64] ;  /* 0x0000000810187981 */ /* 0x000ea2000c1e9900 */
[----:B------:R-:W-:Y:S01]  /*1020*/  ISETP.GE.U32.AND P0, PT, R12, 0x2, PT ;  /* 0x000000020c00780c */ /* 0x000fe20003f06070 */
[----:B-1----:R-:W-:-:S05]  /*1030*/  IMAD.WIDE R22, R21, 0x4, R6 ;  /* 0x0000000415167825 */ /* 0x002fca00078e0206 */
[----:B--2---:R0:W-:Y:S07]  /*1040*/  STG.E desc[UR8][R22.64], R24 ;  /* 0x0000001816007986 */ /* 0x0041ee000c101908 */
[----:B------:R-:W-:Y:S05]  /*1050*/  @!P0 EXIT ;  /* 0x000000000000894d */ /* 0x000fea0003800000 */
[----:B------:R-:W-:-:S06]  /*1060*/  IMAD.WIDE R18, R0, 0x4, R16 ;  /* 0x0000000400127825 */ /* 0x000fcc00078e0210 */
[----:B------:R-:W2:Y:S01]  /*1070*/  LDG.E.CONSTANT R18, desc[UR8][R18.64] ;  /* 0x0000000812127981 */ /* 0x000ea2000c1e9900 */
[----:B0-----:R-:W-:Y:S01]  /*1080*/  IMAD.WIDE R22, R0, 0x4, R22 ;  /* 0x0000000400167825 */ /* 0x001fe200078e0216 */
[----:B------:R-:W-:Y:S01]  /*1090*/  UISETP.GE.U32.AND UP0, UPT, UR7, 0x3, UPT ;  /* 0x000000030700788c */ /* 0x000fe2000bf06070 */
[----:B------:R-:W-:-:S03]  /*10a0*/  MOV R17, R21 ;  /* 0x0000001500117202 */ /* 0x000fc60000000f00 */
[----:B--2---:R0:W-:Y:S01]  /*10b0*/  STG.E desc[UR8][R22.64], R18 ;  /* 0x0000001216007986 */ /* 0x0041e2000c101908 */
[----:B------:R-:W-:Y:S01]  /*10c0*/  FADD R28, R24, R18 ;  /* 0x00000012181c7221 */ /* 0x000fe20000000000 */
[----:B------:R-:W-:-:S03]  /*10d0*/  MOV R4, R18 ;  /* 0x0000001200047202 */ /* 0x000fc60000000f00 */
[----:B------:R-:W-:Y:S05]  /*10e0*/  BRA.U !UP0, `(.L_x_13) ;  /* 0x0000000908c07547 */ /* 0x000fea000b800000 */
[----:B------:R-:W-:Y:S01]  /*10f0*/  UIADD3 UR4, UPT, UPT, UR7, -0x3, URZ ;  /* 0xfffffffd07047890 */ /* 0x000fe2000fffe0ff */
[----:B0-----:R-:W-:Y:S01]  /*1100*/  MOV R18, R4 ;  /* 0x0000000400127202 */ /* 0x001fe20000000f00 */
[----:B------:R-:W-:Y:S02]  /*1110*/  UIADD3 UR5, UPT, UPT, UR7, -0x2, URZ ;  /* 0xfffffffe07057890 */ /* 0x000fe4000fffe0ff */
[----:B------:R-:W-:-:S03]  /*1120*/  UISETP.GE.U32.AND UP0, UPT, UR4, 0x7, UPT ;  /* 0x000000070400788c */ /* 0x000fc6000bf06070 */
[----:B------:R-:W-:-:S06]  /*1130*/  UMOV UR4, 0x2 ;  /* 0x0000000200047882 */ /* 0x000fcc0000000000 */
[----:B------:R-:W-:Y:S05]  /*1140*/  BRA.U !UP0, `(.L_x_14) ;  /* 0x0000000508507547 */ /* 0x000fea000b800000 */
[----:B------:R-:W-:Y:S01]  /*1150*/  ULOP3.LUT UR4, UR5, 0xfffffff8, URZ, 0xc0, !UPT ;  /* 0xfffffff805047892 */ /* 0x000fe2000f8ec0ff */
[----:B------:R-:W-:Y:S01]  /*1160*/  VIADD R21, R20, 0x2 ;  /* 0x0000000214157836 */ /* 0x000fe20000000000 */
[----:B------:R-:W-:Y:S02]  /*1170*/  MOV R18, R4 ;  /* 0x0000000400127202 */ /* 0x000fe40000000f00 */
[----:B------:R-:W-:Y:S01]  /*1180*/  UIADD3 UR6, UPT, UPT, -UR4, URZ, URZ ;  /* 0x000000ff04067290 */ /* 0x000fe2000fffe1ff */
[----:B------:R-:W-:Y:S02]  /*1190*/  IMAD R21, R21, R0, R5 ;  /* 0x0000000015157224 */ /* 0x000fe400078e0205 */
[----:B------:R-:W-:-:S09]  /*11a0*/  UMOV UR4, URZ ;  /* 0x000000ff00047c82 */ /* 0x000fd20008000000 */
.L_x_15:
[----:B------:R-:W-:-:S05]  /*11b0*/  IMAD.WIDE R30, R21, 0x4, R2 ;  /* 0x00000004151e7825 */ /* 0x000fca00078e0202 */
[----:B------:R-:W2:Y:S01]  /*11c0*/  LDG.E.CONSTANT R12, desc[UR8][R30.64] ;  /* 0x000000081e0c7981 */ /* 0x000ea2000c1e9900 */
[----:B------:R-:W-:-:S05]  /*11d0*/  IMAD.WIDE R26, R0, 0x4, R30 ;  /* 0x00000004001a7825 */ /* 0x000fca00078e021e */
[----:B------:R-:W4:Y:S01]  /*11e0*/  LDG.E.CONSTANT R33, desc[UR8][R26.64] ;  /* 0x000000081a217981 */ /* 0x000f22000c1e9900 */
[----:B------:R-:W-:-:S05]  /*11f0*/  IMAD.WIDE R22, R0, 0x4, R26 ;  /* 0x0000000400167825 */ /* 0x000fca00078e021a */
[----:B------:R0:W5:Y:S01]  /*1200*/  LDG.E.CONSTANT R8, desc[UR8][R22.64] ;  /* 0x0000000816087981 */ /* 0x000162000c1e9900 */
[----:B------:R-:W-:Y:S01]  /*1210*/  FMUL R14, R13, -R24 ;  /* 0x800000180d0e7220 */ /* 0x000fe20000400000 */
[----:B------:R-:W-:-:S04]  /*1220*/  IMAD.WIDE R24, R0, 0x4, R22 ;  /* 0x0000000400187825 */ /* 0x000fc800078e0216 */
[-C--:B------:R-:W-:Y:S01]  /*1230*/  FFMA R14, R11, R4.reuse, R14 ;  /* 0x000000040b0e7223 */ /* 0x080fe2000000000e */
[----:B------:R1:W5:Y:S01]  /*1240*/  LDG.E.CONSTANT R29, desc[UR8][R24.64] ;  /* 0x00000008181d7981 */ /* 0x000362000c1e9900 */
[----:B------:R-:W-:Y:S01]  /*1250*/  FMUL R4, R13, -R4 ;  /* 0x800000040d047220 */ /* 0x000fe20000400000 */
[----:B--2---:R-:W-:Y:S01]  /*1260*/  FADD R32, R12, R18 ;  /* 0x000000120c207221 */ /* 0x004fe20000000000 */
[----:B------:R-:W-:-:S04]  /*1270*/  IMAD.WIDE R18, R0, 0x4, R24 ;  /* 0x0000000400127825 */ /* 0x000fc800078e0218 */
[----:B---3--:R-:W-:Y:S01]  /*1280*/  FFMA R32, R9, R32, R14 ;  /* 0x0000002009207223 */ /* 0x008fe2000000000e */
[----:B----4-:R-:W-:-:S03]  /*1290*/  FADD R16, R12, R33 ;  /* 0x000000210c107221 */ /* 0x010fc60000000000 */
[-C--:B------:R-:W-:Y:S02]  /*12a0*/  FFMA R12, R11, R32.reuse, R4 ;  /* 0x000000200b0c7223 */ /* 0x080fe40000000004 */
[----:B------:R2:W3:Y:S01]  /*12b0*/  LDG.E.CONSTANT R4, desc[UR8][R18.64] ;  /* 0x0000000812047981 */ /* 0x0004e2000c1e9900 */
[----:B------:R-:W-:Y:S01]  /*12c0*/  FMUL R14, R13, -R32 ;  /* 0x800000200d0e7220 */ /* 0x000fe20000400000 */
[----:B------:R-:W-:Y:S01]  /*12d0*/  FFMA R16, R9, R16, R12 ;  /* 0x0000001009107223 */ /* 0x000fe2000000000c */
[----:B------:R-:W-:-:S04]  /*12e0*/  IMAD.WIDE R30, R0, 0x4, R18 ;  /* 0x00000004001e7825 */ /* 0x000fc800078e0212 */
[----:B0-----:R-:W-:Y:S02]  /*12f0*/  FFMA R22, R11, R16, R14 ;  /* 0x000000100b167223 */ /* 0x001fe4000000000e */
[----:B------:R-:W4:Y:S01]  /*1300*/  LDG.E.CONSTANT R14, desc[UR8][R30.64] ;  /* 0x000000081e0e7981 */ /* 0x000f22000c1e9900 */
[----:B-1----:R-:W-:-:S04]  /*1310*/  IMAD.WIDE R24, R0, 0x4, R30 ;  /* 0x0000000400187825 */ /* 0x002fc800078e021e */
[----:B-----5:R-:W-:Y:S02]  /*1320*/  FADD R12, R33, R8 ;  /* 0x00000008210c7221 */ /* 0x020fe40000000000 */
[----:B------:R0:W5:Y:S01]  /*1330*/  LDG.E.CONSTANT R33, desc[UR8][R24.64] ;  /* 0x0000000818217981 */ /* 0x000162000c1e9900 */
[----:B--2---:R-:W-:-:S06]  /*1340*/  IMAD.WIDE R18, R0, 0x4, R24 ;  /* 0x0000000400127825 */ /* 0x004fcc00078e0218 */
[----:B------:R-:W2:Y:S01]  /*1350*/  LDG.E.CONSTANT R18, desc[UR8][R18.64] ;  /* 0x0000000812127981 */ /* 0x000ea2000c1e9900 */
[----:B------:R-:W-:Y:S01]  /*1360*/  FADD R35, R32, R28 ;  /* 0x0000001c20237221 */ /* 0x000fe20000000000 */
[----:B------:R-:W-:Y:S01]  /*1370*/  FFMA R12, R9, R12, R22 ;  /* 0x0000000c090c7223 */ /* 0x000fe20000000016 */
[----:B------:R-:W-:Y:S01]  /*1380*/  FMUL R28, R13, -R16 ;  /* 0x800000100d1c7220 */ /* 0x000fe20000400000 */
[----:B------:R-:W-:-:S04]  /*1390*/  IMAD.WIDE R22, R21, 0x4, R6 ;  /* 0x0000000415167825 */ /* 0x000fc800078e0206 */
[----:B------:R-:W-:Y:S01]  /*13a0*/  FADD R8, R8, R29 ;  /* 0x0000001d08087221 */ /* 0x000fe20000000000 */
[----:B------:R-:W-:Y:S01]  /*13b0*/  FFMA R28, R11, R12, R28 ;  /* 0x0000000c0b1c7223 */ /* 0x000fe2000000001c */
[----:B------:R1:W-:Y:S01]  /*13c0*/  STG.E desc[UR8][R22.64], R32 ;  /* 0x0000002016007986 */ /* 0x0003e2000c101908 */
[----:B------:R-:W-:-:S04]  /*13d0*/  IMAD.WIDE R26, R0, 0x4, R22 ;  /* 0x00000004001a7825 */ /* 0x000fc800078e0216 */
[----:B------:R-:W-:Y:S01]  /*13e0*/  FFMA R8, R9, R8, R28 ;  /* 0x0000000809087223 */ /* 0x000fe2000000001c */
[----:B-1----:R-:W-:-:S04]  /*13f0*/  FMUL R22, R13, -R12 ;  /* 0x8000000c0d167220 */ /* 0x002fc80000400000 */
[----:B0-----:R-:W-:Y:S01]  /*1400*/  FFMA R24, R11, R8, R22 ;  /* 0x000000080b187223 */ /* 0x001fe20000000016 */
[C---:B------:R-:W-:Y:S01]  /*1410*/  IMAD.WIDE R22, R0.reuse, 0x4, R26 ;  /* 0x0000000400167825 */ /* 0x040fe200078e021a */
[----:B------:R0:W-:Y:S03]  /*1420*/  STG.E desc[UR8][R26.64], R16 ;  /* 0x000000101a007986 */ /* 0x0001e6000c101908 */
[----:B------:R-:W-:Y:S01]  /*1430*/  FADD R35, R35, R16 ;  /* 0x0000001023237221 */ /* 0x000fe20000000000 */
[----:B0-----:R-:W-:Y:S01]  /*1440*/  IMAD.WIDE R26, R0, 0x4, R22 ;  /* 0x00000004001a7825 */ /* 0x001fe200078e0216 */
[----:B------:R0:W-:Y:S03]  /*1450*/  STG.E desc[UR8][R22.64], R12 ;  /* 0x0000000c16007986 */ /* 0x0001e6000c101908 */
[----:B------:R-:W-:Y:S01]  /*1460*/  FADD R35, R35, R12 ;  /* 0x0000000c23237221 */ /* 0x000fe20000000000 */
[----:B------:R1:W-:Y:S03]  /*1470*/  STG.E desc[UR8][R26.64], R8 ;  /* 0x000000081a007986 */ /* 0x0003e6000c101908 */
[----:B------:R-:W-:Y:S01]  /*1480*/  FADD R35, R35, R8 ;  /* 0x0000000823237221 */ /* 0x000fe20000000000 */
[----:B------:R-:W-:-:S04]  /*1490*/  UIADD3 UR6, UPT, UPT, UR6, 0x8, URZ ;  /* 0x0000000806067890 */ /* 0x000fc8000fffe0ff */
[----:B------:R-:W-:Y:S01]  /*14a0*/  UISETP.NE.AND UP0, UPT, UR6, URZ, UPT ;  /* 0x000000ff0600728c */ /* 0x000fe2000bf05270 */
[----:B------:R-:W-:Y:S01]  /*14b0*/  LEA R21, R0, R21, 0x3 ;  /* 0x0000001500157211 */ /* 0x000fe200078e18ff */
[----:B------:R-:W-:Y:S01]  /*14c0*/  UIADD3 UR4, UPT, UPT, UR4, 0x8, URZ ;  /* 0x0000000804047890 */ /* 0x000fe2000fffe0ff */
[----:B---3--:R-:W-:-:S04]  /*14d0*/  FADD R32, R29, R4 ;  /* 0x000000041d207221 */ /* 0x008fc80000000000 */
[----:B------:R-:W-:Y:S01]  /*14e0*/  FFMA R32, R9, R32, R24 ;  /* 0x0000002009207223 */ /* 0x000fe20000000018 */
[----:B------:R-:W-:Y:S01]  /*14f0*/  FMUL R24, R13, -R8 ;  /* 0x800000080d187220 */ /* 0x000fe20000400000 */
[----:B------:R-:W-:-:S04]  /*1500*/  IMAD.WIDE R28, R0, 0x4, R26 ;  /* 0x00000004001c7825 */ /* 0x000fc800078e021a */
[----:B----4-:R-:W-:Y:S01]  /*1510*/  FADD R16, R4, R14 ;  /* 0x0000000e04107221 */ /* 0x010fe20000000000 */
[-C--:B------:R-:W-:Y:S01]  /*1520*/  FFMA R24, R11, R32.reuse, R24 ;  /* 0x000000200b187223 */ /* 0x080fe20000000018 */
[----:B------:R-:W-:-:S03]  /*1530*/  FMUL R4, R13, -R32 ;  /* 0x800000200d047220 */ /* 0x000fc60000400000 */
[----:B------:R-:W-:Y:S01]  /*1540*/  FFMA R16, R9, R16, R24 ;  /* 0x0000001009107223 */ /* 0x000fe20000000018 */
[----:B-----5:R-:W-:Y:S01]  /*1550*/  FADD R14, R14, R33 ;  /* 0x000000210e0e7221 */ /* 0x020fe20000000000 */
[----:B------:R-:W-:-:S04]  /*1560*/  IMAD.WIDE R30, R0, 0x4, R28 ;  /* 0x00000004001e7825 */ /* 0x000fc800078e021c */
[-C--:B------:R-:W-:Y:S01]  /*1570*/  FFMA R4, R11, R16.reuse, R4 ;  /* 0x000000100b047223 */ /* 0x080fe20000000004 */
[----:B0-----:R-:W-:-:S03]  /*1580*/  FMUL R12, R13, -R16 ;  /* 0x800000100d0c7220 */ /* 0x001fc60000400000 */
[----:B------:R-:W-:Y:S01]  /*1590*/  FFMA R24, R9, R14, R4 ;  /* 0x0000000e09187223 */ /* 0x000fe20000000004 */
[----:B------:R-:W-:-:S04]  /*15a0*/  IMAD.WIDE R22, R0, 0x4, R30 ;  /* 0x0000000400167825 */ /* 0x000fc800078e021e */
[----:B--2---:R-:W-:Y:S01]  /*15b0*/  FADD R4, R33, R18 ;  /* 0x0000001221047221 */ /* 0x004fe20000000000 */
[----:B------:R-:W-:Y:S01]  /*15c0*/  FFMA R12, R11, R24, R12 ;  /* 0x000000180b0c7223 */ /* 0x000fe2000000000c */
[----:B------:R0:W-:Y:S01]  /*15d0*/  STG.E desc[UR8][R28.64], R32 ;  /* 0x000000201c007986 */ /* 0x0001e2000c101908 */
[----:B-1----:R-:W-:-:S04]  /*15e0*/  IMAD.WIDE R26, R0, 0x4, R22 ;  /* 0x00000004001a7825 */ /* 0x002fc800078e0216 */
[----:B------:R-:W-:Y:S01]  /*15f0*/  FFMA R4, R9, R4, R12 ;  /* 0x0000000409047223 */ /* 0x000fe2000000000c */
[----:B------:R1:W-:Y:S04]  /*1600*/  STG.E desc[UR8][R30.64], R16 ;  /* 0x000000101e007986 */ /* 0x0003e8000c101908 */
[----:B------:R1:W-:Y:S04]  /*1610*/  STG.E desc[UR8][R22.64], R24 ;  /* 0x0000001816007986 */ /* 0x0003e8000c101908 */
[----:B------:R1:W-:Y:S01]  /*1620*/  STG.E desc[UR8][R26.64], R4 ;  /* 0x000000041a007986 */ /* 0x0003e2000c101908 */
[----:B------:R-:W-:-:S04]  /*1630*/  FADD R35, R35, R32 ;  /* 0x0000002023237221 */ /* 0x000fc80000000000 */
[----:B------:R-:W-:-:S04]  /*1640*/  FADD R35, R35, R16 ;  /* 0x0000001023237221 */ /* 0x000fc80000000000 */
[----:B------:R-:W-:-:S04]  /*1650*/  FADD R35, R35, R24 ;  /* 0x0000001823237221 */ /* 0x000fc80000000000 */
[----:B0-----:R-:W-:Y:S01]  /*1660*/  FADD R28, R35, R4 ;  /* 0x00000004231c7221 */ /* 0x001fe20000000000 */
[----:B-1----:R-:W-:Y:S06]  /*1670*/  BRA.U UP0, `(.L_x_15) ;  /* 0xfffffff900cc7547 */ /* 0x002fec000b83ffff */
[----:B------:R-:W-:-:S12]  /*1680*/  UIADD3 UR4, UPT, UPT, UR4, 0x2, URZ ;  /* 0x0000000204047890 */ /* 0x000fd8000fffe0ff */
.L_x_14:
[----:B------:R-:W-:-:S09]  /*1690*/  ULOP3.LUT UP0, UR6, UR5, 0x7, URZ, 0xc0, !UPT ;  /* 0x0000000705067892 */ /* 0x000fd2000f80c0ff */
[----:B------:R-:W-:Y:S05]  /*16a0*/  BRA.U !UP0, `(.L_x_13) ;  /* 0x0000000508507547 */ /* 0x000fea000b800000 */
[----:B------:R-:W-:Y:S02]  /*16b0*/  UISETP.GE.U32.AND UP0, UPT, UR6, 0x4, UPT ;  /* 0x000000040600788c */ /* 0x000fe4000bf06070 */
[----:B------:R-:W-:-:S04]  /*16c0*/  ULOP3.LUT UR5, UR5, 0x3, URZ, 0xc0, !UPT ;  /* 0x0000000305057892 */ /* 0x000fc8000f8ec0ff */
[----:B------:R-:W-:-:S03]  /*16d0*/  UISETP.NE.AND UP1, UPT, UR5, URZ, UPT ;  /* 0x000000ff0500728c */ /* 0x000fc6000bf25270 */
[----:B------:R-:W-:Y:S08]  /*16e0*/  BRA.U !UP0, `(.L_x_16) ;  /* 0x00000001089c7547 */ /* 0x000ff0000b800000 */
[----:B------:R-:W-:-:S05]  /*16f0*/  IADD3 R8, PT, PT, R20, UR4, RZ ;  /* 0x0000000414087c10 */ /* 0x000fca000fffe0ff */
[----:B------:R-:W-:-:S04]  /*1700*/  IMAD R21, R8, R0, R5 ;  /* 0x0000000008157224 */ /* 0x000fc800078e0205 */
[----:B------:R-:W-:-:S05]  /*1710*/  IMAD.WIDE R32, R21, 0x4, R2 ;  /* 0x0000000415207825 */ /* 0x000fca00078e0202 */
[----:B------:R-:W2:Y:S01]  /*1720*/  LDG.E.CONSTANT R25, desc[UR8][R32.64] ;  /* 0x0000000820197981 */ /* 0x000ea2000c1e9900 */
[----:B------:R-:W-:-:S05]  /*1730*/  IMAD.WIDE R30, R0, 0x4, R32 ;  /* 0x00000004001e7825 */ /* 0x000fca00078e0220 */
[----:B------:R0:W4:Y:S01]  /*1740*/  LDG.E.CONSTANT R8, desc[UR8][R30.64] ;  /* 0x000000081e087981 */ /* 0x000122000c1e9900 */
[----:B------:R-:W-:-:S05]  /*1750*/  IMAD.WIDE R22, R0, 0x4, R30 ;  /* 0x0000000400167825 */ /* 0x000fca00078e021e */
[----:B------:R1:W5:Y:S01]  /*1760*/  LDG.E.CONSTANT R19, desc[UR8][R22.64] ;  /* 0x0000000816137981 */ /* 0x000362000c1e9900 */
[----:B------:R-:W-:-:S04]  /*1770*/  IMAD.WIDE R26, R0, 0x4, R22 ;  /* 0x00000004001a7825 */ /* 0x000fc800078e0216 */
[----:B------:R-:W-:-:S04]  /*1780*/  FMUL R14, R13, -R24 ;  /* 0x800000180d0e7220 */ /* 0x000fc80000400000 */
[----:B------:R-:W-:Y:S01]  /*1790*/  FFMA R14, R11, R4, R14 ;  /* 0x000000040b0e7223 */ /* 0x000fe2000000000e */
[----:B--2---:R-:W-:Y:S02]  /*17a0*/  FADD R12, R18, R25 ;  /* 0x00000019120c7221 */ /* 0x004fe40000000000 */
[----:B------:R2:W2:Y:S01]  /*17b0*/  LDG.E.CONSTANT R18, desc[UR8][R26.64] ;  /* 0x000000081a127981 */ /* 0x0004a2000c1e9900 */
[----:B0-----:R-:W-:-:S04]  /*17c0*/  IMAD.WIDE R30, R21, 0x4, R6 ;  /* 0x00000004151e7825 */ /* 0x001fc800078e0206 */
[----:B---3--:R-:W-:Y:S01]  /*17d0*/  FFMA R12, R9, R12, R14 ;  /* 0x0000000c090c7223 */ /* 0x008fe2000000000e */
[----:B------:R-:W-:Y:S01]  /*17e0*/  FMUL R14, R13, -R4 ;  /* 0x800000040d0e7220 */ /* 0x000fe20000400000 */
[----:B----4-:R-:W-:Y:S01]  /*17f0*/  FADD R4, R25, R8 ;  /* 0x0000000819047221 */ /* 0x010fe20000000000 */
[----:B------:R-:W-:Y:S01]  /*1800*/  UIADD3 UR4, UPT, UPT, UR4, 0x4, URZ ;  /* 0x0000000404047890 */ /* 0x000fe2000fffe0ff */
[----:B------:R-:W-:Y:S01]  /*1810*/  FADD R28, R28, R12 ;  /* 0x0000000c1c1c7221 */ /* 0x000fe20000000000 */
[----:B------:R-:W-:Y:S01]  /*1820*/  FFMA R14, R11, R12, R14 ;  /* 0x0000000c0b0e7223 */ /* 0x000fe2000000000e */
[----:B-1----:R-:W-:Y:S01]  /*1830*/  IMAD.WIDE R22, R0, 0x4, R30 ;  /* 0x0000000400167825 */ /* 0x002fe200078e021e */
[----:B------:R0:W-:Y:S03]  /*1840*/  STG.E desc[UR8][R30.64], R12 ;  /* 0x0000000c1e007986 */ /* 0x0001e6000c101908 */
[----:B-----5:R-:W-:Y:S01]  /*1850*/  FADD R8, R8, R19 ;  /* 0x0000001308087221 */ /* 0x020fe20000000000 */
[----:B------:R-:W-:Y:S01]  /*1860*/  FFMA R14, R9, R4, R14 ;  /* 0x00000004090e7223 */ /* 0x000fe2000000000e */
[----:B------:R-:W-:Y:S01]  /*1870*/  FMUL R4, R13, -R12 ;  /* 0x8000000c0d047220 */ /* 0x000fe20000400000 */
[----:B--2---:R-:W-:-:S04]  /*1880*/  IMAD.WIDE R26, R0, 0x4, R22 ;  /* 0x00000004001a7825 */ /* 0x004fc800078e0216 */
[----:B------:R-:W-:Y:S01]  /*1890*/  FFMA R4, R11, R14, R4 ;  /* 0x0000000e0b047223 */ /* 0x000fe20000000004 */
[----:B------:R0:W-:Y:S03]  /*18a0*/  STG.E desc[UR8][R22.64], R14 ;  /* 0x0000000e16007986 */ /* 0x0001e6000c101908 */
[----:B------:R-:W-:Y:S01]  /*18b0*/  FFMA R24, R9, R8, R4 ;  /* 0x0000000809187223 */ /* 0x000fe20000000004 */
[----:B------:R-:W-:Y:S01]  /*18c0*/  FMUL R8, R13, -R14 ;  /* 0x8000000e0d087220 */ /* 0x000fe20000400000 */
[----:B------:R-:W-:-:S04]  /*18d0*/  IMAD.WIDE R32, R0, 0x4, R26 ;  /* 0x0000000400207825 */ /* 0x000fc800078e021a */
[----:B------:R-:W-:Y:S01]  /*18e0*/  FFMA R8, R11, R24, R8 ;  /* 0x000000180b087223 */ /* 0x000fe20000000008 */
[----:B------:R0:W-:Y:S01]  /*18f0*/  STG.E desc[UR8][R26.64], R24 ;  /* 0x000000181a007986 */ /* 0x0001e2000c101908 */
[----:B------:R-:W-:Y:S01]  /*1900*/  FADD R4, R19, R18 ;  /* 0x0000001213047221 */ /* 0x000fe20000000000 */
[----:B------:R-:W-:-:S03]  /*1910*/  FADD R19, R28, R14 ;  /* 0x0000000e1c137221 */ /* 0x000fc60000000000 */
[----:B------:R-:W-:Y:S01]  /*1920*/  FFMA R4, R9, R4, R8 ;  /* 0x0000000409047223 */ /* 0x000fe20000000008 */
[----:B------:R-:W-:-:S04]  /*1930*/  FADD R19, R19, R24 ;  /* 0x0000001813137221 */ /* 0x000fc80000000000 */
[----:B------:R0:W-:Y:S01]  /*1940*/  STG.E desc[UR8][R32.64], R4 ;  /* 0x0000000420007986 */ /* 0x0001e2000c101908 */
[----:B------:R-:W-:-:S07]  /*1950*/  FADD R28, R19, R4 ;  /* 0x00000004131c7221 */ /* 0x000fce0000000000 */
.L_x_16:
[----:B------:R-:W-:Y:S05]  /*1960*/  BRA.U !UP1, `(.L_x_13) ;  /* 0x0000000109a07547 */ /* 0x000fea000b800000 */
[----:B------:R-:W-:Y:S02]  /*1970*/  UISETP.NE.AND UP0, UPT, UR5, 0x1, UPT ;  /* 0x000000010500788c */ /* 0x000fe4000bf05270 */
[----:B------:R-:W-:-:S04]  /*1980*/  ULOP3.LUT UR6, UR7, 0x1, URZ, 0xc0, !UPT ;  /* 0x0000000107067892 */ /* 0x000fc8000f8ec0ff */
[----:B------:R-:W-:-:S03]  /*1990*/  UISETP.NE.U32.AND UP1, UPT, UR6, 0x1, UPT ;  /* 0x000000010600788c */ /* 0x000fc6000bf25070 */
[----:B------:R-:W-:Y:S08]  /*19a0*/  BRA.U !UP0, `(.L_x_17) ;  /* 0x0000000108547547 */ /* 0x000ff0000b800000 */
[----:B------:R-:W-:-:S05]  /*19b0*/  IADD3 R8, PT, PT, R20, UR4, RZ ;  /* 0x0000000414087c10 */ /* 0x000fca000fffe0ff */
[----:B0-----:R-:W-:-:S04]  /*19c0*/  IMAD R27, R8, R0, R5 ;  /* 0x00000000081b7224 */ /* 0x001fc800078e0205 */
[----:B------:R-:W-:-:S05]  /*19d0*/  IMAD.WIDE R30, R27, 0x4, R2 ;  /* 0x000000041b1e7825 */ /* 0x000fca00078e0202 */
[----:B------:R-:W2:Y:S01]  /*19e0*/  LDG.E.CONSTANT R19, desc[UR8][R30.64] ;  /* 0x000000081e137981 */ /* 0x000ea2000c1e9900 */
[----:B------:R-:W-:-:S04]  /*19f0*/  IMAD.WIDE R22, R0, 0x4, R30 ;  /* 0x0000000400167825 */ /* 0x000fc800078e021e */
[----:B------:R-:W-:-:S04]  /*1a00*/  FMUL R12, R13, -R24 ;  /* 0x800000180d0c7220 */ /* 0x000fc80000400000 */
[-C--:B------:R-:W-:Y:S01]  /*1a10*/  FFMA R12, R11, R4.reuse, R12 ;  /* 0x000000040b0c7223 */ /* 0x080fe2000000000c */
[----:B--2---:R-:W-:Y:S02]  /*1a20*/  FADD R8, R18, R19 ;  /* 0x0000001312087221 */ /* 0x004fe40000000000 */
[----:B------:R-:W2:Y:S01]  /*1a30*/  LDG.E.CONSTANT R18, desc[UR8][R22.64] ;  /* 0x0000000816127981 */ /* 0x000ea2000c1e9900 */
[----:B------:R-:W-:Y:S01]  /*1a40*/  FMUL R4, R13, -R4 ;  /* 0x800000040d047220 */ /* 0x000fe20000400000 */
[----:B---3--:R-:W-:Y:S01]  /*1a50*/  FFMA R24, R9, R8, R12 ;  /* 0x0000000809187223 */ /* 0x008fe2000000000c */
[----:B------:R-:W-:Y:S01]  /*1a60*/  IMAD.WIDE R26, R27, 0x4, R6 ;  /* 0x000000041b1a7825 */ /* 0x000fe200078e0206 */
[----:B------:R-:W-:-:S03]  /*1a70*/  UIADD3 UR4, UPT, UPT, UR4, 0x2, URZ ;  /* 0x0000000204047890 */ /* 0x000fc6000fffe0ff */
[----:B------:R-:W-:Y:S01]  /*1a80*/  FFMA R8, R11, R24, R4 ;  /* 0x000000180b087223 */ /* 0x000fe20000000004 */
[----:B------:R1:W-:Y:S01]  /*1a90*/  STG.E desc[UR8][R26.64], R24 ;  /* 0x000000181a007986 */ /* 0x0003e2000c101908 */
[----:B------:R-:W-:-:S04]  /*1aa0*/  IMAD.WIDE R30, R0, 0x4, R26 ;  /* 0x00000004001e7825 */ /* 0x000fc800078e021a */
[----:B--2---:R-:W-:Y:S01]  /*1ab0*/  FADD R4, R19, R18 ;  /* 0x0000001213047221 */ /* 0x004fe20000000000 */
[----:B------:R-:W-:-:S03]  /*1ac0*/  FADD R19, R28, R24 ;  /* 0x000000181c137221 */ /* 0x000fc60000000000 */
[----:B------:R-:W-:-:S04]  /*1ad0*/  FFMA R4, R9, R4, R8 ;  /* 0x0000000409047223 */ /* 0x000fc80000000008 */
[----:B------:R-:W-:Y:S01]  /*1ae0*/  FADD R28, R19, R4 ;  /* 0x00000004131c7221 */ /* 0x000fe20000000000 */
[----:B------:R1:W-:Y:S06]  /*1af0*/  STG.E desc[UR8][R30.64], R4 ;  /* 0x000000041e007986 */ /* 0x0003ec000c101908 */
.L_x_17:
[----:B------:R-:W-:Y:S05]  /*1b00*/  BRA.U UP1, `(.L_x_13) ;  /* 0x0000000101387547 */ /* 0x000fea000b800000 */
[----:B------:R-:W-:-:S04]  /*1b10*/  VIADD R8, R20, UR4 ;  /* 0x0000000414087c36 */ /* 0x000fc80008000000 */
[----:B------:R-:W-:-:S04]  /*1b20*/  IMAD R19, R8, R0, R5 ;  /* 0x0000000008137224 */ /* 0x000fc800078e0205 */
[----:B------:R-:W-:-:S06]  /*1b30*/  IMAD.WIDE R2, R19, 0x4, R2 ;  /* 0x0000000413027825 */ /* 0x000fcc00078e0202 */
[----:B------:R-:W2:Y:S01]  /*1b40*/  LDG.E.CONSTANT R3, desc[UR8][R2.64] ;  /* 0x0000000802037981 */ /* 0x000ea2000c1e9900 */
[----:B------:R-:W-:Y:S01]  /*1b50*/  FMUL R0, R13, -R24 ;  /* 0x800000180d007220 */ /* 0x000fe20000400000 */
[----:B------:R-:W-:Y:S01]  /*1b60*/  IMAD.WIDE R6, R19, 0x4, R6 ;  /* 0x0000000413067825 */ /* 0x000fe200078e0206 */
[----:B01----:R-:W-:-:S03]  /*1b70*/  MOV R24, R4 ;  /* 0x0000000400187202 */ /* 0x003fc60000000f00 */
[----:B------:R-:W-:Y:S01]  /*1b80*/  FFMA R8, R11, R4, R0 ;  /* 0x000000040b087223 */ /* 0x000fe20000000000 */
[----:B--2---:R-:W-:Y:S01]  /*1b90*/  FADD R0, R18, R3 ;  /* 0x0000000312007221 */ /* 0x004fe20000000000 */
[----:B------:R-:W-:-:S03]  /*1ba0*/  MOV R18, R3 ;  /* 0x0000000300127202 */ /* 0x000fc60000000f00 */
[----:B---3--:R-:W-:-:S04]  /*1bb0*/  FFMA R19, R9, R0, R8 ;  /* 0x0000000009137223 */ /* 0x008fc80000000008 */
[----:B------:R-:W-:Y:S01]  /*1bc0*/  FADD R28, R28, R19 ;  /* 0x000000131c1c7221 */ /* 0x000fe20000000000 */
[----:B------:R2:W-:Y:S01]  /*1bd0*/  STG.E desc[UR8][R6.64], R19 ;  /* 0x0000001306007986 */ /* 0x0005e2000c101908 */
[----:B------:R-:W-:-:S07]  /*1be0*/  MOV R4, R19 ;  /* 0x0000001300047202 */ /* 0x000fce0000000f00 */
.L_x_13:
[----:B------:R-:W-:-:S04]  /*1bf0*/  IADD3 R0, PT, PT, R15, 0x1800000, RZ ;  /* 0x018000000f007810 */ /* 0x000fc80007ffe0ff */
[----:B------:R-:W-:-:S04]  /*1c00*/  LOP3.LUT R0, R0, 0x7f800000, RZ, 0xc0, !PT ;  /* 0x7f80000000007812 */ /* 0x000fc800078ec0ff */
[----:B------:R-:W-:-:S13]  /*1c10*/  ISETP.GT.U32.AND P0, PT, R0, 0x1ffffff, PT ;  /* 0x01ffffff0000780c */ /* 0x000fda0003f04070 */
[----:B------:R-:W-:Y:S05]  /*1c20*/  @P0 BRA `(.L_x_18) ;  /* 0x0000000000140947 */ /* 0x000fea0003800000 */
[----:B------:R-:W-:Y:S01]  /*1c30*/  IMAD.MOV.U32 R0, RZ, RZ, R15 ;  /* 0x000000ffff007224 */ /* 0x000fe200078e000f */
[----:B0-----:R-:W-:-:S07]  /*1c40*/  MOV R12, 0x1c60 ;  /* 0x00001c60000c7802 */ /* 0x001fce0000000f00 */
[----:B-123--:R-:W-:Y:S05]  /*1c50*/  CALL.REL.NOINC `($__internal_1_$__cuda_sm20_rcp_rn_f32_slowpath) ;  /* 0x0000001400a87944 */ /* 0x00efea0003c00000 */
[----:B------:R-:W-:Y:S01]  /*1c60*/  MOV R8, R27 ;  /* 0x0000001b00087202 */ /* 0x000fe20000000f00 */
[----:B------:R-:W-:Y:S06]  /*1c70*/  BRA `(.L_x_19) ;  /* 0x0000000000107947 */ /* 0x000fec0003800000 */
.L_x_18:
[----:B------:R-:W4:Y:S02]  /*1c80*/  MUFU.RCP R8, R15 ;  /* 0x0000000f00087308 */ /* 0x000f240000001000 */
[----:B----4-:R-:W-:-:S04]  /*1c90*/  FFMA R0, R15, R8, -1 ;  /* 0xbf8000000f007423 */ /* 0x010fc80000000008 */
[----:B------:R-:W-:-:S04]  /*1ca0*/  FADD.FTZ R3, -R0, -RZ ;  /* 0x800000ff00037221 */ /* 0x000fc80000010100 */
[----:B------:R-:W-:-:S07]  /*1cb0*/  FFMA R8, R8, R3, R8 ;  /* 0x0000000308087223 */ /* 0x000fce0000000008 */
.L_x_19:
[----:B------:R-:W4:Y:S01]  /*1cc0*/  LDCU UR4, c[0x0][0x394] ;  /* 0x00007280ff0477ac */ /* 0x000f220008000800 */
[----:B------:R-:W-:Y:S01]  /*1cd0*/  BSSY.RECONVERGENT B0, `(.L_x_20) ;  /* 0x000004b000007945 */ /* 0x000fe20003800200 */
[----:B------:R-:W-:Y:S01]  /*1ce0*/  HFMA2 R3, -RZ, RZ, 0, 0 ;  /* 0x00000000ff037431 */ /* 0x000fe200000001ff */
[----:B------:R-:W0:Y:S01]  /*1cf0*/  LDCU UR5, c[0x0][0x390] ;  /* 0x00007200ff0577ac */ /* 0x000e220008000800 */
[----:B----4-:R-:W-:-:S04]  /*1d00*/  IADD3 R0, PT, PT, -R10, UR4, RZ ;  /* 0x000000040a007c10 */ /* 0x010fc8000fffe1ff */
[----:B------:R-:W-:-:S13]  /*1d10*/  LOP3.LUT P0, R0, R0, 0x3, RZ, 0xc0, !PT ;  /* 0x0000000300007812 */ /* 0x000fda000780c0ff */
[----:B0-----:R-:W-:Y:S05]  /*1d20*/  @!P0 BRA `(.L_x_21) ;  /* 0x0000000400148947 */ /* 0x001fea0003800000 */
[----:B------:R-:W0:Y:S01]  /*1d30*/  LDC.64 R22, c[0x0][0x3a0] ;  /* 0x0000e800ff167b82 */ /* 0x000e220000000a00 */
[----:B------:R-:W4:Y:S01]  /*1d40*/  LDCU UR4, c[0x0][0x390] ;  /* 0x00007200ff0477ac */ /* 0x000f220008000800 */
[----:B--2---:R-:W-:Y:S02]  /*1d50*/  IADD3 R7, PT, PT, -R0, RZ, RZ ;  /* 0x000000ff00077210 */ /* 0x004fe40007ffe1ff */
[----:B------:R-:W-:-:S04]  /*1d60*/  MOV R3, RZ ;  /* 0x000000ff00037202 */ /* 0x000fc80000000f00 */
[----:B------:R-:W2:Y:S01]  /*1d70*/  LDC.64 R34, c[0x0][0x3a8] ;  /* 0x0000ea00ff227b82 */ /* 0x000ea20000000a00 */
[----:B----4-:R-:W-:-:S07]  /*1d80*/  IMAD R16, R10, UR4, R5 ;  /* 0x000000040a107c24 */ /* 0x010fce000f8e0205 */
.L_x_30:
[----:B-1----:R-:W1:Y:S02]  /*1d90*/  LDC.64 R26, c[0x0][0x380] ;  /* 0x0000e000ff1a7b82 */ /* 0x002e640000000a00 */
[----:B-1----:R-:W-:-:S06]  /*1da0*/  IMAD.WIDE R26, R16, 0x4, R26 ;  /* 0x00000004101a7825 */ /* 0x002fcc00078e021a */
[----:B------:R-:W4:Y:S01]  /*1db0*/  LDG.E.CONSTANT R27, desc[UR8][R26.64] ;  /* 0x000000081a1b7981 */ /* 0x000f22000c1e9900 */
[----:B------:R-:W-:Y:S01]  /*1dc0*/  FMUL R0, R13, -R24 ;  /* 0x800000180d007220 */ /* 0x000fe20000400000 */
[----:B------:R-:W-:Y:S01]  /*1dd0*/  BSSY.RECONVERGENT B1, `(.L_x_22) ;  /* 0x000002c000017945 */ /* 0x000fe20003800200 */
[-C--:B------:R-:W-:Y:S02]  /*1de0*/  MOV R24, R4.reuse ;  /* 0x0000000400187202 */ /* 0x080fe40000000f00 */
[----:B------:R-:W-:Y:S01]  /*1df0*/  FFMA R2, R11, R4, R0 ;  /* 0x000000040b027223 */ /* 0x000fe20000000000 */
[----:B----4-:R-:W-:Y:S01]  /*1e00*/  FADD R0, R27, R18 ;  /* 0x000000121b007221 */ /* 0x010fe20000000000 */
[----:B------:R-:W-:-:S03]  /*1e10*/  MOV R18, R27 ;  /* 0x0000001b00127202 */ /* 0x000fc60000000f00 */
[----:B---3--:R-:W-:Y:S01]  /*1e20*/  FFMA R0, R9, R0, R2 ;  /* 0x0000000009007223 */ /* 0x008fe20000000002 */
[----:B------:R-:W-:-:S03]  /*1e30*/  FMUL R2, R3, 0.95999997854232788086 ;  /* 0x3f75c28f03027820 */ /* 0x000fc60000400000 */
[-C--:B------:R-:W-:Y:S01]  /*1e40*/  FFMA R19, R15, R0.reuse, -R28 ;  /* 0x000000000f137223 */ /* 0x080fe2000000081c */
[----:B------:R-:W-:-:S03]  /*1e50*/  MOV R4, R0 ;  /* 0x0000000000047202 */ /* 0x000fc60000000f00 */
[----:B------:R-:W-:Y:S01]  /*1e60*/  FMUL R6, R19, R8 ;  /* 0x0000000813067220 */ /* 0x000fe20000400000 */
[----:B------:R-:W-:-:S03]  /*1e70*/  IMAD.MOV.U32 R19, RZ, RZ, RZ ;  /* 0x000000ffff137224 */ /* 0x000fc600078e00ff */
[----:B------:R-:W-:-:S04]  /*1e80*/  FMUL R3, R6, R6 ;  /* 0x0000000606037220 */ /* 0x000fc80000400000 */
[----:B------:R-:W-:-:S05]  /*1e90*/  FFMA R3, R3, 0.039999999105930328369, R2 ;  /* 0x3d23d70a03037823 */ /* 0x000fca0000000002 */
[----:B------:R-:W-:-:S13]  /*1ea0*/  FSETP.GT.AND P0, PT, R3, RZ, PT ;  /* 0x000000ff0300720b */ /* 0x000fda0003f04000 */
[----:B------:R-:W-:Y:S05]  /*1eb0*/  @!P0 BRA `(.L_x_23) ;  /* 0x0000000000748947 */ /* 0x000fea0003800000 */
[----:B------:R-:W-:Y:S01]  /*1ec0*/  IADD3 R0, PT, PT, R3, -0xd000000, RZ ;  /* 0xf300000003007810 */ /* 0x000fe20007ffe0ff */
[----:B------:R1:W3:Y:S01]  /*1ed0*/  MUFU.RSQ R2, R3 ;  /* 0x0000000300027308 */ /* 0x0002e20000001400 */
[----:B------:R-:W-:Y:S02]  /*1ee0*/  BSSY.RECONVERGENT B2, `(.L_x_24) ;  /* 0x000000c000027945 */ /* 0x000fe40003800200 */
[----:B------:R-:W-:-:S13]  /*1ef0*/  ISETP.GT.U32.AND P0, PT, R0, 0x727fffff, PT ;  /* 0x727fffff0000780c */ /* 0x000fda0003f04070 */
[----:B-1----:R-:W-:Y:S05]  /*1f00*/  @!P0 BRA `(.L_x_25) ;  /* 0x0000000000148947 */ /* 0x002fea0003800000 */
[----:B------:R-:W-:Y:S01]  /*1f10*/  IMAD.MOV.U32 R14, RZ, RZ, R3 ;  /* 0x000000ffff0e7224 */ /* 0x000fe200078e0003 */
[----:B------:R-:W-:-:S07]  /*1f20*/  MOV R0, 0x1f40 ;  /* 0x00001f4000007802 */ /* 0x000fce0000000f00 */
[----:B0-23--:R-:W-:Y:S05]  /*1f30*/  CALL.REL.NOINC `($__internal_2_$__cuda_sm20_sqrt_rn_f32_slowpath) ;  /* 0x0000001400c47944 */ /* 0x00dfea0003c00000 */
[----:B------:R-:W-:Y:S01]  /*1f40*/  MOV R0, R12 ;  /* 0x0000000c00007202 */ /* 0x000fe20000000f00 */
[----:B------:R-:W-:Y:S06]  /*1f50*/  BRA `(.L_x_26) ;  /* 0x0000000000107947 */ /* 0x000fec0003800000 */
.L_x_25:
[----:B---3--:R-:W-:Y:S01]  /*1f60*/  FMUL.FTZ R0, R3, R2 ;  /* 0x0000000203007220 */ /* 0x008fe20000410000 */
[----:B------:R-:W-:-:S03]  /*1f70*/  FMUL.FTZ R2, R2, 0.5 ;  /* 0x3f00000002027820 */ /* 0x000fc60000410000 */
[----:B------:R-:W-:-:S04]  /*1f80*/  FFMA R19, -R0, R0, R3 ;  /* 0x0000000000137223 */ /* 0x000fc80000000103 */
[----:B------:R-:W-:-:S07]  /*1f90*/  FFMA R0, R19, R2, R0 ;  /* 0x0000000213007223 */ /* 0x000fce0000000000 */
.L_x_26:
[----:B------:R-:W-:Y:S05]  /*1fa0*/  BSYNC.RECONVERGENT B2 ;  /* 0x0000000000027941 */ /* 0x000fea0003800200 */
.L_x_24:
[----:B------:R-:W-:Y:S01]  /*1fb0*/  IADD3 R2, PT, PT, R0, 0x1800000, RZ ;  /* 0x0180000000027810 */ /* 0x000fe20007ffe0ff */
[----:B------:R-:W-:Y:S03]  /*1fc0*/  BSSY.RECONVERGENT B2, `(.L_x_27) ;  /* 0x000000b000027945 */ /* 0x000fe60003800200 */
[----:B------:R-:W-:-:S04]  /*1fd0*/  LOP3.LUT R2, R2, 0x7f800000, RZ, 0xc0, !PT ;  /* 0x7f80000002027812 */ /* 0x000fc800078ec0ff */
[----:B------:R-:W-:-:S13]  /*1fe0*/  ISETP.GT.U32.AND P0, PT, R2, 0x1ffffff, PT ;  /* 0x01ffffff0200780c */ /* 0x000fda0003f04070 */
[----:B------:R-:W-:Y:S05]  /*1ff0*/  @P0 BRA `(.L_x_28) ;  /* 0x00000000000c0947 */ /* 0x000fea0003800000 */
[----:B------:R-:W-:-:S07]  /*2000*/  MOV R12, 0x2020 ;  /* 0x00002020000c7802 */ /* 0x000fce0000000f00 */
[----:B0-2---:R-:W-:Y:S05]  /*2010*/  CALL.REL.NOINC `($__internal_1_$__cuda_sm20_rcp_rn_f32_slowpath) ;  /* 0x0000001000b87944 */ /* 0x005fea0003c00000 */
[----:B------:R-:W-:Y:S05]  /*2020*/  BRA `(.L_x_29) ;  /* 0x0000000000107947 */ /* 0x000fea0003800000 */
.L_x_28:
[----:B------:R-:W1:Y:S02]  /*2030*/  MUFU.RCP R27, R0 ;  /* 0x00000000001b7308 */ /* 0x000e640000001000 */
[----:B-1----:R-:W-:-:S04]  /*2040*/  FFMA R2, R27, R0, -1 ;  /* 0xbf8000001b027423 */ /* 0x002fc80000000000 */
[----:B------:R-:W-:-:S04]  /*2050*/  FADD.FTZ R2, -R2, -RZ ;  /* 0x800000ff02027221 */ /* 0x000fc80000010100 */
[----:B------:R-:W-:-:S07]  /*2060*/  FFMA R27, R27, R2, R27 ;  /* 0x000000021b1b7223 */ /* 0x000fce000000001b */
.L_x_29:
[----:B------:R-:W-:Y:S05]  /*2070*/  BSYNC.RECONVERGENT B2 ;  /* 0x0000000000027941 */ /* 0x000fea0003800200 */
.L_x_27:
[----:B------:R-:W-:-:S07]  /*2080*/  FMUL R19, R6, R27 ;  /* 0x0000001b06137220 */ /* 0x000fce0000400000 */
.L_x_23:
[----:B------:R-:W-:Y:S05]  /*2090*/  BSYNC.RECONVERGENT B1 ;  /* 0x0000000000017941 */ /* 0x000fea0003800200 */
.L_x_22:
[----:B--2---:R-:W-:-:S04]  /*20a0*/  IMAD.WIDE R30, R16, 0x4, R34 ;  /* 0x00000004101e7825 */ /* 0x004fc800078e0222 */
[--C-:B0-----:R-:W-:Y:S01]  /*20b0*/  IMAD.WIDE R26, R17, 0x4, R22.reuse ;  /* 0x00000004111a7825 */ /* 0x101fe200078e0216 */
[----:B------:R4:W-:Y:S05]  /*20c0*/  STG.E desc[UR8][R30.64], R19 ;  /* 0x000000131e007986 */ /* 0x0009ea000c101908 */
[----:B------:R-:W2:Y:S01]  /*20d0*/  LDG.E R27, desc[UR8][R26.64] ;  /* 0x000000081a1b7981 */ /* 0x000ea2000c1e1900 */
[----:B------:R-:W-:Y:S01]  /*20e0*/  IMAD.WIDE R32, R16, 0x4, R22 ;  /* 0x0000000410207825 */ /* 0x000fe200078e0216 */
[----:B------:R-:W-:Y:S02]  /*20f0*/  IADD3 R7, PT, PT, R7, 0x1, RZ ;  /* 0x0000000107077810 */ /* 0x000fe40007ffe0ff */
[----:B------:R-:W-:Y:S01]  /*2100*/  IADD3 R10, PT, PT, R10, 0x1, RZ ;  /* 0x000000010a0a7810 */ /* 0x000fe20007ffe0ff */
[----:B------:R-:W-:Y:S01]  /*2110*/  VIADD R17, R17, UR5 ;  /* 0x0000000511117c36 */ /* 0x000fe20008000000 */
[----:B------:R4:W-:Y:S01]  /*2120*/  STG.E desc[UR8][R32.64], R4 ;  /* 0x0000000420007986 */ /* 0x0009e2000c101908 */
[----:B------:R-:W-:-:S02]  /*2130*/  ISETP.NE.AND P0, PT, R7, RZ, PT ;  /* 0x000000ff0700720c */ /* 0x000fc40003f05270 */
[----:B------:R-:W-:Y:S01]  /*2140*/  IADD3 R16, PT, PT, R16, UR5, RZ ;  /* 0x0000000510107c10 */ /* 0x000fe2000fffe0ff */
[----:B--2---:R-:W-:-:S04]  /*2150*/  FADD R21, R4, -R27 ;  /* 0x8000001b04157221 */ /* 0x004fc80000000000 */
[----:B------:R-:W-:-:S06]  /*2160*/  FADD R28, R21, R28 ;  /* 0x0000001c151c7221 */ /* 0x000fcc0000000000 */
[----:B----4-:R-:W-:Y:S05]  /*2170*/  @P0 BRA `(.L_x_30) ;  /* 0xfffffffc00040947 */ /* 0x010fea000383ffff */
.L_x_21:
[----:B------:R-:W-:Y:S05]  /*2180*/  BSYNC.RECONVERGENT B0 ;  /* 0x0000000000007941 */ /* 0x000fea0003800200 */
.L_x_20:
[----:B--2---:R-:W0:Y:S01]  /*2190*/  LDC R7, c[0x0][0x398] ;  /* 0x0000e600ff077b82 */ /* 0x004e220000000800 */
[----:B------:R-:W0:Y:S02]  /*21a0*/  LDCU UR4, c[0x0][0x394] ;  /* 0x00007280ff0477ac */ /* 0x000e240008000800 */
[----:B0-----:R-:W-:-:S04]  /*21b0*/  IADD3 R20, PT, PT, R7, -UR4, R20 ;  /* 0x8000000407147c10 */ /* 0x001fc8000fffe014 */
[----:B------:R-:W-:-:S13]  /*21c0*/  ISETP.GT.U32.AND P0, PT, R20, -0x4, PT ;  /* 0xfffffffc1400780c */ /* 0x000fda0003f04070 */
[----:B------:R-:W-:Y:S05]  /*21d0*/  @P0 EXIT ;  /* 0x000000000000094d */ /* 0x000fea0003800000 */
[----:B------:R-:W0:Y:S01]  /*21e0*/  LDC R6, c[0x0][0x390] ;  /* 0x0000e400ff067b82 */ /* 0x000e220000000800 */
[----:B------:R-:W2:Y:S01]  /*21f0*/  LDCU UR4, c[0x0][0x390] ;  /* 0x00007200ff0477ac */ /* 0x000ea20008000800 */
[----:B------:R-:W-:-:S06]  /*2200*/  IADD3 R0, PT, PT, R10, -R7, RZ ;  /* 0x800000070a007210 */ /* 0x000fcc0007ffe0ff */
[----:B------:R-:W4:Y:S01]  /*2210*/  LDC.64 R16, c[0x0][0x380] ;  /* 0x0000e000ff107b82 */ /* 0x000f220000000a00 */
[--C-:B--2---:R-:W-:Y:S02]  /*2220*/  IMAD R7, R0, UR4, R5.reuse ;  /* 0x0000000400077c24 */ /* 0x104fe4000f8e0205 */
[----:B------:R-:W-:-:S07]  /*2230*/  IMAD R5, R10, UR4, R5 ;  /* 0x000000040a057c24 */ /* 0x000fce000f8e0205 */
.L_x_63:
[----:B----4-:R-:W-:-:S05]  /*2240*/  IMAD.WIDE R34, R5, 0x4, R16 ;  /* 0x0000000405227825 */ /* 0x010fca00078e0210 */
[----:B------:R-:W1:Y:S01]  /*2250*/  LDG.E.CONSTANT R23, desc[UR8][R34.64] ;  /* 0x0000000822177981 */ /* 0x000e62000c1e9900 */
[----:B------:R-:W-:Y:S01]  /*2260*/  FMUL R0, R13, -R24 ;  /* 0x800000180d007220 */ /* 0x000fe20000400000 */
[----:B------:R-:W-:Y:S01]  /*2270*/  BSSY.RECONVERGENT B0, `(.L_x_31) ;  /* 0x0000029000007945 */ /* 0x000fe20003800200 */
[----:B------:R-:W-:Y:S02]  /*2280*/  HFMA2 R25, -RZ, RZ, 0, 0 ;  /* 0x00000000ff197431 */ /* 0x000fe400000001ff */
[----:B------:R-:W-:Y:S01]  /*2290*/  FFMA R0, R11, R4, R0 ;  /* 0x000000040b007223 */ /* 0x000fe20000000000 */
[----:B-1----:R-:W-:-:S04]  /*22a0*/  FADD R24, R23, R18 ;  /* 0x0000001217187221 */ /* 0x002fc80000000000 */
[----:B---3--:R-:W-:Y:S01]  /*22b0*/  FFMA R24, R9, R24, R0 ;  /* 0x0000001809187223 */ /* 0x008fe20000000000 */
[----:B------:R-:W-:-:S03]  /*22c0*/  FMUL R0, R3, 0.95999997854232788086 ;  /* 0x3f75c28f03007820 */ /* 0x000fc60000400000 */
[----:B------:R-:W-:-:S04]  /*22d0*/  FFMA R19, R15, R24, -R28 ;  /* 0x000000180f137223 */ /* 0x000fc8000000081c */
[----:B------:R-:W-:-:S04]  /*22e0*/  FMUL R18, R19, R8 ;  /* 0x0000000813127220 */ /* 0x000fc80000400000 */
[----:B------:R-:W-:-:S04]  /*22f0*/  FMUL R3, R18, R18 ;  /* 0x0000001212037220 */ /* 0x000fc80000400000 */
[----:B------:R-:W-:-:S05]  /*2300*/  FFMA R3, R3, 0.039999999105930328369, R0 ;  /* 0x3d23d70a03037823 */ /* 0x000fca0000000000 */
[----:B------:R-:W-:-:S13]  /*2310*/  FSETP.GT.AND P0, PT, R3, RZ, PT ;  /* 0x000000ff0300720b */ /* 0x000fda0003f04000 */
[----:B------:R-:W-:Y:S05]  /*2320*/  @!P0 BRA `(.L_x_32) ;  /* 0x0000000000748947 */ /* 0x000fea0003800000 */
[----:B------:R-:W-:Y:S01]  /*2330*/  IADD3 R0, PT, PT, R3, -0xd000000, RZ ;  /* 0xf300000003007810 */ /* 0x000fe20007ffe0ff */
[----:B------:R1:W2:Y:S01]  /*2340*/  MUFU.RSQ R2, R3 ;  /* 0x0000000300027308 */ /* 0x0002a20000001400 */
[----:B------:R-:W-:Y:S02]  /*2350*/  BSSY.RECONVERGENT B1, `(.L_x_33) ;  /* 0x000000c000017945 */ /* 0x000fe40003800200 */
[----:B------:R-:W-:-:S13]  /*2360*/  ISETP.GT.U32.AND P0, PT, R0, 0x727fffff, PT ;  /* 0x727fffff0000780c */ /* 0x000fda0003f04070 */
[----:B-1----:R-:W-:Y:S05]  /*2370*/  @!P0 BRA `(.L_x_34) ;  /* 0x0000000000148947 */ /* 0x002fea0003800000 */
[----:B------:R-:W-:Y:S02]  /*2380*/  MOV R14, R3 ;  /* 0x00000003000e7202 */ /* 0x000fe40000000f00 */
[----:B------:R-:W-:-:S07]  /*2390*/  MOV R0, 0x23b0 ;  /* 0x000023b000007802 */ /* 0x000fce0000000f00 */
[----:B0-2---:R-:W-:Y:S05]  /*23a0*/  CALL.REL.NOINC `($__internal_2_$__cuda_sm20_sqrt_rn_f32_slowpath) ;  /* 0x0000001000a87944 */ /* 0x005fea0003c00000 */
[----:B------:R-:W-:Y:S01]  /*23b0*/  IMAD.MOV.U32 R0, RZ, RZ, R12 ;  /* 0x000000ffff007224 */ /* 0x000fe200078e000c */
[----:B------:R-:W-:Y:S06]  /*23c0*/  BRA `(.L_x_35) ;  /* 0x0000000000107947 */ /* 0x000fec0003800000 */
.L_x_34:
[----:B--2---:R-:W-:Y:S01]  /*23d0*/  FMUL.FTZ R0, R3, R2 ;  /* 0x0000000203007220 */ /* 0x004fe20000410000 */
[----:B------:R-:W-:-:S03]  /*23e0*/  FMUL.FTZ R2, R2, 0.5 ;  /* 0x3f00000002027820 */ /* 0x000fc60000410000 */
[----:B------:R-:W-:-:S04]  /*23f0*/  FFMA R19, -R0, R0, R3 ;  /* 0x0000000000137223 */ /* 0x000fc80000000103 */
[----:B------:R-:W-:-:S07]  /*2400*/  FFMA R0, R19, R2, R0 ;  /* 0x0000000213007223 */ /* 0x000fce0000000000 */
.L_x_35:
[----:B------:R-:W-:Y:S05]  /*2410*/  BSYNC.RECONVERGENT B1 ;  /* 0x0000000000017941 */ /* 0x000fea0003800200 */
.L_x_33:
[----:B------:R-:W-:Y:S01]  /*2420*/  IADD3 R2, PT, PT, R0, 0x1800000, RZ ;  /* 0x0180000000027810 */ /* 0x000fe20007ffe0ff */
[----:B------:R-:W-:Y:S03]  /*2430*/  BSSY.RECONVERGENT B1, `(.L_x_36) ;  /* 0x000000b000017945 */ /* 0x000fe60003800200 */
[----:B------:R-:W-:-:S04]  /*2440*/  LOP3.LUT R2, R2, 0x7f800000, RZ, 0xc0, !PT ;  /* 0x7f80000002027812 */ /* 0x000fc800078ec0ff */
[----:B------:R-:W-:-:S13]  /*2450*/  ISETP.GT.U32.AND P0, PT, R2, 0x1ffffff, PT ;  /* 0x01ffffff0200780c */ /* 0x000fda0003f04070 */
[----:B------:R-:W-:Y:S05]  /*2460*/  @P0 BRA `(.L_x_37) ;  /* 0x00000000000c0947 */ /* 0x000fea0003800000 */
[----:B------:R-:W-:-:S07]  /*2470*/  MOV R12, 0x2490 ;  /* 0x00002490000c7802 */ /* 0x000fce0000000f00 */
[----:B0-----:R-:W-:Y:S05]  /*2480*/  CALL.REL.NOINC `($__internal_1_$__cuda_sm20_rcp_rn_f32_slowpath) ;  /* 0x0000000c009c7944 */ /* 0x001fea0003c00000 */
[----:B------:R-:W-:Y:S05]  /*2490*/  BRA `(.L_x_38) ;  /* 0x0000000000107947 */ /* 0x000fea0003800000 */
.L_x_37:
[----:B------:R-:W1:Y:S02]  /*24a0*/  MUFU.RCP R27, R0 ;  /* 0x00000000001b7308 */ /* 0x000e640000001000 */
[----:B-1----:R-:W-:-:S04]  /*24b0*/  FFMA R2, R27, R0, -1 ;  /* 0xbf8000001b027423 */ /* 0x002fc80000000000 */
[----:B------:R-:W-:-:S04]  /*24c0*/  FADD.FTZ R2, -R2, -RZ ;  /* 0x800000ff02027221 */ /* 0x000fc80000010100 */
[----:B------:R-:W-:-:S07]  /*24d0*/  FFMA R27, R27, R2, R27 ;  /* 0x000000021b1b7223 */ /* 0x000fce000000001b */
.L_x_38:
[----:B------:R-:W-:Y:S05]  /*24e0*/  BSYNC.RECONVERGENT B1 ;  /* 0x0000000000017941 */ /* 0x000fea0003800200 */
.L_x_36:
[----:B------:R-:W-:-:S07]  /*24f0*/  FMUL R25, R18, R27 ;  /* 0x0000001b12197220 */ /* 0x000fce0000400000 */
.L_x_32:
[----:B------:R-:W-:Y:S05]  /*2500*/  BSYNC.RECONVERGENT B0 ;  /* 0x0000000000007941 */ /* 0x000fea0003800200 */
.L_x_31:
[----:B------:R-:W1:Y:S01]  /*2510*/  LDC.64 R18, c[0x0][0x3a8] ;  /* 0x0000ea00ff127b82 */ /* 0x000e620000000a00 */
[----:B0-----:R-:W-:-:S05]  /*2520*/  IMAD.WIDE R34, R6, 0x4, R34 ;  /* 0x0000000406227825 */ /* 0x001fca00078e0222 */
[----:B------:R-:W2:Y:S02]  /*2530*/  LDG.E.CONSTANT R26, desc[UR8][R34.64] ;  /* 0x00000008221a7981 */ /* 0x000ea4000c1e9900 */
[----:B------:R-:W0:Y:S01]  /*2540*/  LDC.64 R20, c[0x0][0x3a0] ;  /* 0x0000e800ff147b82 */ /* 0x000e220000000a00 */
[----:B-1----:R-:W-:-:S05]  /*2550*/  IMAD.WIDE R30, R5, 0x4, R18 ;  /* 0x00000004051e7825 */ /* 0x002fca00078e0212 */
[----:B------:R1:W-:Y:S01]  /*2560*/  STG.E desc[UR8][R30.64], R25 ;  /* 0x000000191e007986 */ /* 0x0003e2000c101908 */
[----:B0-----:R-:W-:-:S06]  /*2570*/  IMAD.WIDE R32, R7, 0x4, R20 ;  /* 0x0000000407207825 */ /* 0x001fcc00078e0214 */
[----:B------:R-:W3:Y:S01]  /*2580*/  LDG.E R33, desc[UR8][R32.64] ;  /* 0x0000000820217981 */ /* 0x000ee2000c1e1900 */
[----:B------:R-:W-:-:S04]  /*2590*/  FMUL R4, R13, -R4 ;  /* 0x800000040d047220 */ /* 0x000fc80000400000 */
[----:B------:R-:W-:Y:S01]  /*25a0*/  FFMA R0, R11, R24, R4 ;  /* 0x000000180b007223 */ /* 0x000fe20000000004 */
[----:B-1----:R-:W-:-:S04]  /*25b0*/  IMAD.WIDE R30, R5, 0x4, R20 ;  /* 0x00000004051e7825 */ /* 0x002fc800078e0214 */
[----:B------:R-:W-:Y:S01]  /*25c0*/  FMUL R3, R3, 0.95999997854232788086 ;  /* 0x3f75c28f03037820 */ /* 0x000fe20000400000 */
[----:B------:R0:W-:Y:S01]  /*25d0*/  STG.E desc[UR8][R30.64], R24 ;  /* 0x000000181e007986 */ /* 0x0001e2000c101908 */
[----:B------:R-:W-:Y:S01]  /*25e0*/  BSSY.RECONVERGENT B0, `(.L_x_39) ;  /* 0x0000028000007945 */ /* 0x000fe20003800200 */
[----:B------:R-:W-:Y:S02]  /*25f0*/  HFMA2 R25, -RZ, RZ, 0, 0 ;  /* 0x00000000ff197431 */ /* 0x000fe400000001ff */
[----:B--2---:R-:W-:-:S04]  /*2600*/  FADD R4, R23, R26 ;  /* 0x0000001a17047221 */ /* 0x004fc80000000000 */
[----:B------:R-:W-:Y:S01]  /*2610*/  FFMA R4, R9, R4, R0 ;  /* 0x0000000409047223 */ /* 0x000fe20000000000 */
[----:B---3--:R-:W-:-:S04]  /*2620*/  FADD R23, R24, -R33 ;  /* 0x8000002118177221 */ /* 0x008fc80000000000 */
[----:B------:R-:W-:-:S04]  /*2630*/  FADD R28, R23, R28 ;  /* 0x0000001c171c7221 */ /* 0x000fc80000000000 */
[----:B------:R-:W-:-:S04]  /*2640*/  FFMA R23, R15, R4, -R28 ;  /* 0x000000040f177223 */ /* 0x000fc8000000081c */
[----:B------:R-:W-:-:S04]  /*2650*/  FMUL R22, R23, R8 ;  /* 0x0000000817167220 */ /* 0x000fc80000400000 */
[----:B------:R-:W-:-:S04]  /*2660*/  FMUL R14, R22, R22 ;  /* 0x00000016160e7220 */ /* 0x000fc80000400000 */
[----:B------:R-:W-:-:S05]  /*2670*/  FFMA R14, R14, 0.039999999105930328369, R3 ;  /* 0x3d23d70a0e0e7823 */ /* 0x000fca0000000003 */
[----:B------:R-:W-:-:S13]  /*2680*/  FSETP.GT.AND P0, PT, R14, RZ, PT ;  /* 0x000000ff0e00720b */ /* 0x000fda0003f04000 */
[----:B0-----:R-:W-:Y:S05]  /*2690*/  @!P0 BRA `(.L_x_40) ;  /* 0x0000000000708947 */ /* 0x001fea0003800000 */
[----:B------:R-:W-:Y:S01]  /*26a0*/  IADD3 R0, PT, PT, R14, -0xd000000, RZ ;  /* 0xf30000000e007810 */ /* 0x000fe20007ffe0ff */
[----:B------:R0:W1:Y:S01]  /*26b0*/  MUFU.RSQ R23, R14 ;  /* 0x0000000e00177308 */ /* 0x0000620000001400 */
[----:B------:R-:W-:Y:S02]  /*26c0*/  BSSY.RECONVERGENT B1, `(.L_x_41) ;  /* 0x000000b000017945 */ /* 0x000fe40003800200 */
[----:B------:R-:W-:-:S13]  /*26d0*/  ISETP.GT.U32.AND P0, PT, R0, 0x727fffff, PT ;  /* 0x727fffff0000780c */ /* 0x000fda0003f04070 */
[----:B0-----:R-:W-:Y:S05]  /*26e0*/  @!P0 BRA `(.L_x_42) ;  /* 0x0000000000108947 */ /* 0x001fea0003800000 */
[----:B------:R-:W-:-:S07]  /*26f0*/  MOV R0, 0x2710 ;  /* 0x0000271000007802 */ /* 0x000fce0000000f00 */
[----:B-1----:R-:W-:Y:S05]  /*2700*/  CALL.REL.NOINC `($__internal_2_$__cuda_sm20_sqrt_rn_f32_slowpath) ;  /* 0x0000000c00d07944 */ /* 0x002fea0003c00000 */
[----:B------:R-:W-:Y:S01]  /*2710*/  MOV R0, R12 ;  /* 0x0000000c00007202 */ /* 0x000fe20000000f00 */
[----:B------:R-:W-:Y:S06]  /*2720*/  BRA `(.L_x_43) ;  /* 0x0000000000107947 */ /* 0x000fec0003800000 */
.L_x_42:
[----:B-1----:R-:W-:Y:S01]  /*2730*/  FMUL.FTZ R3, R14, R23 ;  /* 0x000000170e037220 */ /* 0x002fe20000410000 */
[----:B------:R-:W-:-:S03]  /*2740*/  FMUL.FTZ R2, R23, 0.5 ;  /* 0x3f00000017027820 */ /* 0x000fc60000410000 */
[----:B------:R-:W-:-:S04]  /*2750*/  FFMA R0, -R3, R3, R14 ;  /* 0x0000000303007223 */ /* 0x000fc8000000010e */
[----:B------:R-:W-:-:S07]  /*2760*/  FFMA R0, R0, R2, R3 ;  /* 0x0000000200007223 */ /* 0x000fce0000000003 */
.L_x_43:
[----:B------:R-:W-:Y:S05]  /*2770*/  BSYNC.RECONVERGENT B1 ;  /* 0x0000000000017941 */ /* 0x000fea0003800200 */
.L_x_41:
[----:B------:R-:W-:Y:S01]  /*2780*/  IADD3 R2, PT, PT, R0, 0x1800000, RZ ;  /* 0x0180000000027810 */ /* 0x000fe20007ffe0ff */
[----:B------:R-:W-:Y:S03]  /*2790*/  BSSY.RECONVERGENT B1, `(.L_x_44) ;  /* 0x000000b000017945 */ /* 0x000fe60003800200 */
[----:B------:R-:W-:-:S04]  /*27a0*/  LOP3.LUT R2, R2, 0x7f800000, RZ, 0xc0, !PT ;  /* 0x7f80000002027812 */ /* 0x000fc800078ec0ff */
[----:B------:R-:W-:-:S13]  /*27b0*/  ISETP.GT.U32.AND P0, PT, R2, 0x1ffffff, PT ;  /* 0x01ffffff0200780c */ /* 0x000fda0003f04070 */
[----:B------:R-:W-:Y:S05]  /*27c0*/  @P0 BRA `(.L_x_45) ;  /* 0x00000000000c0947 */ /* 0x000fea0003800000 */
[----:B------:R-:W-:-:S07]  /*27d0*/  MOV R12, 0x27f0 ;  /* 0x000027f0000c7802 */ /* 0x000fce0000000f00 */
[----:B------:R-:W-:Y:S05]  /*27e0*/  CALL.REL.NOINC `($__internal_1_$__cuda_sm20_rcp_rn_f32_slowpath) ;  /* 0x0000000800c47944 */ /* 0x000fea0003c00000 */
[----:B------:R-:W-:Y:S05]  /*27f0*/  BRA `(.L_x_46) ;  /* 0x0000000000107947 */ /* 0x000fea0003800000 */
.L_x_45:
[----:B------:R-:W0:Y:S02]  /*2800*/  MUFU.RCP R27, R0 ;  /* 0x00000000001b7308 */ /* 0x000e240000001000 */
[----:B0-----:R-:W-:-:S04]  /*2810*/  FFMA R2, R27, R0, -1 ;  /* 0xbf8000001b027423 */ /* 0x001fc80000000000 */
[----:B------:R-:W-:-:S04]  /*2820*/  FADD.FTZ R2, -R2, -RZ ;  /* 0x800000ff02027221 */ /* 0x000fc80000010100 */
[----:B------:R-:W-:-:S07]  /*2830*/  FFMA R27, R27, R2, R27 ;  /* 0x000000021b1b7223 */ /* 0x000fce000000001b */
.L_x_46:
[----:B------:R-:W-:Y:S05]  /*2840*/  BSYNC.RECONVERGENT B1 ;  /* 0x0000000000017941 */ /* 0x000fea0003800200 */
.L_x_44:
[----:B------:R-:W-:-:S07]  /*2850*/  FMUL R25, R22, R27 ;  /* 0x0000001b16197220 */ /* 0x000fce0000400000 */
.L_x_40:
[----:B------:R-:W-:Y:S05]  /*2860*/  BSYNC.RECONVERGENT B0 ;  /* 0x0000000000007941 */ /* 0x000fea0003800200 */
.L_x_39:
[----:B------:R-:W-:-:S04]  /*2870*/  IMAD.WIDE R2, R5, 0x4, R18 ;  /* 0x0000000405027825 */ /* 0x000fc800078e0212 */
[----:B------:R-:W-:-:S04]  /*2880*/  IMAD.WIDE R32, R7, 0x4, R20 ;  /* 0x0000000407207825 */ /* 0x000fc800078e0214 */
[----:B------:R-:W-:-:S04]  /*2890*/  IMAD.WIDE R30, R6, 0x4, R2 ;  /* 0x00000004061e7825 */ /* 0x000fc800078e0202 */
[C---:B------:R-:W-:Y:S01]  /*28a0*/  IMAD.WIDE R32, R6.reuse, 0x4, R32 ;  /* 0x0000000406207825 */ /* 0x040fe200078e0220 */
[----:B------:R0:W-:Y:S03]  /*28b0*/  STG.E desc[UR8][R30.64], R25 ;  /* 0x000000191e007986 */ /* 0x0001e6000c101908 */
[----:B------:R-:W-:Y:S02]  /*28c0*/  IMAD.WIDE R22, R6, 0x4, R34 ;  /* 0x0000000406167825 */ /* 0x000fe400078e0222 */
[----:B------:R-:W2:Y:S04]  /*28d0*/  LDG.E R33, desc[UR8][R32.64] ;  /* 0x0000000820217981 */ /* 0x000ea8000c1e1900 */
[----:B------:R-:W3:Y:S01]  /*28e0*/  LDG.E.CONSTANT R3, desc[UR8][R22.64] ;  /* 0x0000000816037981 */ /* 0x000ee2000c1e9900 */
[----:B------:R-:W-:Y:S01]  /*28f0*/  FMUL R24, R13, -R24 ;  /* 0x800000180d187220 */ /* 0x000fe20000400000 */
[----:B------:R-:W-:Y:S01]  /*2900*/  BSSY.RECONVERGENT B0, `(.L_x_47) ;  /* 0x000002d000007945 */ /* 0x000fe20003800200 */
[----:B0-----:R-:W-:-:S04]  /*2910*/  IMAD.WIDE R30, R5, 0x4, R20 ;  /* 0x00000004051e7825 */ /* 0x001fc800078e0214 */
[----:B------:R-:W-:Y:S01]  /*2920*/  FFMA R0, R11, R4, R24 ;  /* 0x000000040b007223 */ /* 0x000fe20000000018 */
[----:B------:R-:W-:-:S05]  /*2930*/  IMAD.WIDE R30, R6, 0x4, R30 ;  /* 0x00000004061e7825 */ /* 0x000fca00078e021e */
[----:B------:R0:W-:Y:S01]  /*2940*/  STG.E desc[UR8][R30.64], R4 ;  /* 0x000000041e007986 */ /* 0x0001e2000c101908 */
[----:B--2---:R-:W-:Y:S01]  /*2950*/  FADD R27, R4, -R33 ;  /* 0x80000021041b7221 */ /* 0x004fe20000000000 */
[----:B---3--:R-:W-:-:S03]  /*2960*/  FADD R24, R26, R3 ;  /* 0x000000031a187221 */ /* 0x008fc60000000000 */
[----:B------:R-:W-:Y:S01]  /*2970*/  FADD R28, R28, R27 ;  /* 0x0000001b1c1c7221 */ /* 0x000fe20000000000 */
[----:B------:R-:W-:-:S04]  /*2980*/  FFMA R24, R9, R24, R0 ;  /* 0x0000001809187223 */ /* 0x000fc80000000000 */
[----:B------:R-:W-:-:S04]  /*2990*/  FFMA R25, R15, R24, -R28 ;  /* 0x000000180f197223 */ /* 0x000fc8000000081c */
[----:B------:R-:W-:Y:S01]  /*29a0*/  FMUL R26, R25, R8 ;  /* 0x00000008191a7220 */ /* 0x000fe20000400000 */
[----:B------:R-:W-:-:S03]  /*29b0*/  FMUL R25, R14, 0.95999997854232788086 ;  /* 0x3f75c28f0e197820 */ /* 0x000fc60000400000 */
[----:B------:R-:W-:-:S04]  /*29c0*/  FMUL R14, R26, R26 ;  /* 0x0000001a1a0e7220 */ /* 0x000fc80000400000 */
[----:B------:R-:W-:Y:S01]  /*29d0*/  FFMA R14, R14, 0.039999999105930328369, R25 ;  /* 0x3d23d70a0e0e7823 */ /* 0x000fe20000000019 */
[----:B------:R-:W-:-:S04]  /*29e0*/  IMAD.MOV.U32 R25, RZ, RZ, RZ ;  /* 0x000000ffff197224 */ /* 0x000fc800078e00ff */
        /* <DEDUP_REMOVED lines=11> */
.L_x_50:
[----:B-1----:R-:W-:Y:S01]  /*2aa0*/  FMUL.FTZ R25, R14, R27 ;  /* 0x0000001b0e197220 */ /* 0x002fe20000410000 */
[----:B------:R-:W-:-:S03]  /*2ab0*/  FMUL.FTZ R2, R27, 0.5 ;  /* 0x3f0000001b027820 */ /* 0x000fc60000410000 */
[----:B------:R-:W-:-:S04]  /*2ac0*/  FFMA R0, -R25, R25, R14 ;  /* 0x0000001919007223 */ /* 0x000fc8000000010e */
[----:B------:R-:W-:-:S07]  /*2ad0*/  FFMA R0, R0, R2, R25 ;  /* 0x0000000200007223 */ /* 0x000fce0000000019 */
.L_x_51:
[----:B------:R-:W-:Y:S05]  /*2ae0*/  BSYNC.RECONVERGENT B1 ;  /* 0x0000000000017941 */ /* 0x000fea0003800200 */
.L_x_49:
        /* <DEDUP_REMOVED lines=8> */
.L_x_53:
[----:B------:R-:W0:Y:S02]  /*2b70*/  MUFU.RCP R27, R0 ;  /* 0x00000000001b7308 */ /* 0x000e240000001000 */
[----:B0-----:R-:W-:-:S04]  /*2b80*/  FFMA R2, R27, R0, -1 ;  /* 0xbf8000001b027423 */ /* 0x001fc80000000000 */
[----:B------:R-:W-:-:S04]  /*2b90*/  FADD.FTZ R2, -R2, -RZ ;  /* 0x800000ff02027221 */ /* 0x000fc80000010100 */
[----:B------:R-:W-:-:S07]  /*2ba0*/  FFMA R27, R27, R2, R27 ;  /* 0x000000021b1b7223 */ /* 0x000fce000000001b */
.L_x_54:
[----:B------:R-:W-:Y:S05]  /*2bb0*/  BSYNC.RECONVERGENT B1 ;  /* 0x0000000000017941 */ /* 0x000fea0003800200 */
.L_x_52:
[----:B------:R-:W-:-:S07]  /*2bc0*/  FMUL R25, R26, R27 ;  /* 0x0000001b1a197220 */ /* 0x000fce0000400000 */
.L_x_48:
[----:B------:R-:W-:Y:S05]  /*2bd0*/  BSYNC.RECONVERGENT B0 ;  /* 0x0000000000007941 */ /* 0x000fea0003800200 */
.L_x_47:
[----:B------:R-:W-:-:S04]  /*2be0*/  IMAD.WIDE R34, R5, 0x4, R18 ;  /* 0x0000000405227825 */ /* 0x000fc800078e0212 */
[----:B------:R-:W-:-:S04]  /*2bf0*/  IMAD.WIDE R18, R7, 0x4, R20 ;  /* 0x0000000407127825 */ /* 0x000fc800078e0214 */
[----:B------:R-:W-:-:S04]  /*2c00*/  IMAD.WIDE R34, R6, 0x4, R34 ;  /* 0x0000000406227825 */ /* 0x000fc800078e0222 */
[----:B------:R-:W-:-:S04]  /*2c10*/  IMAD.WIDE R18, R6, 0x4, R18 ;  /* 0x0000000406127825 */ /* 0x000fc800078e0212 */
[----:B------:R-:W-:-:S04]  /*2c20*/  IMAD.WIDE R26, R6, 0x4, R22 ;  /* 0x00000004061a7825 */ /* 0x000fc800078e0216 */
[----:B------:R-:W-:-:S04]  /*2c30*/  IMAD.WIDE R34, R6, 0x4, R34 ;  /* 0x0000000406227825 */ /* 0x000fc800078e0222 */
[----:B------:R-:W-:Y:S01]  /*2c40*/  IMAD.WIDE R22, R6, 0x4, R18 ;  /* 0x0000000406167825 */ /* 0x000fe200078e0212 */
[----:B------:R0:W-:Y:S04]  /*2c50*/  STG.E desc[UR8][R34.64], R25 ;  /* 0x0000001922007986 */ /* 0x0001e8000c101908 */
[----:B------:R-:W2:Y:S04]  /*2c60*/  LDG.E.CONSTANT R18, desc[UR8][R26.64] ;  /* 0x000000081a127981 */ /* 0x000ea8000c1e9900 */
[----:B------:R-:W3:Y:S01]  /*2c70*/  LDG.E R19, desc[UR8][R22.64] ;  /* 0x0000000816137981 */ /* 0x000ee2000c1e1900 */
[----:B------:R-:W-:Y:S01]  /*2c80*/  FMUL R4, R13, -R4 ;  /* 0x800000040d047220 */ /* 0x000fe20000400000 */
[----:B------:R-:W-:-:S04]  /*2c90*/  IMAD.WIDE R36, R5, 0x4, R20 ;  /* 0x0000000405247825 */ /* 0x000fc800078e0214 */
[----:B------:R-:W-:Y:S01]  /*2ca0*/  FMUL R14, R14, 0.95999997854232788086 ;  /* 0x3f75c28f0e0e7820 */ /* 0x000fe20000400000 */
[----:B------:R-:W-:Y:S01]  /*2cb0*/  BSSY.RECONVERGENT B0, `(.L_x_55) ;  /* 0x000002d000007945 */ /* 0x000fe20003800200 */
[----:B------:R-:W-:Y:S01]  /*2cc0*/  FFMA R0, R11, R24, R4 ;  /* 0x000000180b007223 */ /* 0x000fe20000000004 */
[----:B0-----:R-:W-:Y:S02]  /*2cd0*/  HFMA2 R25, -RZ, RZ, 0, 0 ;  /* 0x00000000ff197431 */ /* 0x001fe400000001ff */
[----:B------:R-:W-:-:S04]  /*2ce0*/  IMAD.WIDE R36, R6, 0x4, R36 ;  /* 0x0000000406247825 */ /* 0x000fc800078e0224 */
[----:B------:R-:W-:-:S05]  /*2cf0*/  IMAD.WIDE R36, R6, 0x4, R36 ;  /* 0x0000000406247825 */ /* 0x000fca00078e0224 */
[----:B------:R0:W-:Y:S01]  /*2d00*/  STG.E desc[UR8][R36.64], R24 ;  /* 0x0000001824007986 */ /* 0x0001e2000c101908 */
[----:B--2---:R-:W-:Y:S01]  /*2d10*/  FADD R4, R3, R18 ;  /* 0x0000001203047221 */ /* 0x004fe20000000000 */
[----:B---3--:R-:W-:-:S03]  /*2d20*/  FADD R19, R24, -R19 ;  /* 0x8000001318137221 */ /* 0x008fc60000000000 */
[----:B------:R-:W-:Y:S01]  /*2d30*/  FFMA R4, R9, R4, R0 ;  /* 0x0000000409047223 */ /* 0x000fe20000000000 */
        /* <DEDUP_REMOVED lines=12> */
[----:B------:R-:W-:Y:S01]  /*2e00*/  IMAD.MOV.U32 R14, RZ, RZ, R3 ;  /* 0x000000ffff0e7224 */ /* 0x000fe200078e0003 */
[----:B------:R-:W-:-:S07]  /*2e10*/  MOV R0, 0x2e30 ;  /* 0x00002e3000007802 */ /* 0x000fce0000000f00 */
[----:B-1----:R-:W-:Y:S05]  /*2e20*/  CALL.REL.NOINC `($__internal_2_$__cuda_sm20_sqrt_rn_f32_slowpath) ;  /* 0x0000000800087944 */ /* 0x002fea0003c00000 */
[----:B------:R-:W-:Y:S01]  /*2e30*/  MOV R0, R12 ;  /* 0x0000000c00007202 */ /* 0x000fe20000000f00 */
[----:B------:R-:W-:Y:S06]  /*2e40*/  BRA `(.L_x_59) ;  /* 0x0000000000107947 */ /* 0x000fec0003800000 */
.L_x_58:
[----:B-1----:R-:W-:Y:S01]  /*2e50*/  FMUL.FTZ R0, R3, R2 ;  /* 0x0000000203007220 */ /* 0x002fe20000410000 */
[----:B------:R-:W-:-:S03]  /*2e60*/  FMUL.FTZ R2, R2, 0.5 ;  /* 0x3f00000002027820 */ /* 0x000fc60000410000 */
[----:B------:R-:W-:-:S04]  /*2e70*/  FFMA R21, -R0, R0, R3 ;  /* 0x0000000000157223 */ /* 0x000fc80000000103 */
[----:B------:R-:W-:-:S07]  /*2e80*/  FFMA R0, R21, R2, R0 ;  /* 0x0000000215007223 */ /* 0x000fce0000000000 */
.L_x_59:
[----:B------:R-:W-:Y:S05]  /*2e90*/  BSYNC.RECONVERGENT B1 ;  /* 0x0000000000017941 */ /* 0x000fea0003800200 */
.L_x_57:
        /* <DEDUP_REMOVED lines=8> */
.L_x_61:
[----:B------:R-:W0:Y:S02]  /*2f20*/  MUFU.RCP R27, R0 ;  /* 0x00000000001b7308 */ /* 0x000e240000001000 */
[----:B0-----:R-:W-:-:S04]  /*2f30*/  FFMA R2, R27, R0, -1 ;  /* 0xbf8000001b027423 */ /* 0x001fc80000000000 */
[----:B------:R-:W-:-:S04]  /*2f40*/  FADD.FTZ R2, -R2, -RZ ;  /* 0x800000ff02027221 */ /* 0x000fc80000010100 */
[----:B------:R-:W-:-:S07]  /*2f50*/  FFMA R27, R27, R2, R27 ;  /* 0x000000021b1b7223 */ /* 0x000fce000000001b */
.L_x_62:
[----:B------:R-:W-:Y:S05]  /*2f60*/  BSYNC.RECONVERGENT B1 ;  /* 0x0000000000017941 */ /* 0x000fea0003800200 */
.L_x_60:
[----:B------:R-:W-:-:S07]  /*2f70*/  FMUL R25, R19, R27 ;  /* 0x0000001b13197220 */ /* 0x000fce0000400000 */
.L_x_56:
[----:B------:R-:W-:Y:S05]  /*2f80*/  BSYNC.RECONVERGENT B0 ;  /* 0x0000000000007941 */ /* 0x000fea0003800200 */
.L_x_55:
[----:B------:R-:W0:Y:S02]  /*2f90*/  LDC.64 R20, c[0x0][0x390] ;  /* 0x0000e400ff147b82 */ /* 0x000e240000000a00 */
[----:B0-----:R-:W-:-:S04]  /*2fa0*/  IMAD.WIDE R34, R20, 0x4, R34 ;  /* 0x0000000414227825 */ /* 0x001fc800078e0222 */
[C---:B------:R-:W-:Y:S01]  /*2fb0*/  IMAD.WIDE R22, R20.reuse, 0x4, R22 ;  /* 0x0000000414167825 */ /* 0x040fe200078e0216 */
[----:B------:R2:W-:Y:S05]  /*2fc0*/  STG.E desc[UR8][R34.64], R25 ;  /* 0x0000001922007986 */ /* 0x0005ea000c101908 */
[----:B------:R-:W3:Y:S01]  /*2fd0*/  LDG.E R23, desc[UR8][R22.64] ;  /* 0x0000000816177981 */ /* 0x000ee2000c1e1900 */
[----:B------:R-:W-:Y:S01]  /*2fe0*/  IMAD.WIDE R36, R20, 0x4, R36 ;  /* 0x0000000414247825 */ /* 0x000fe200078e0224 */
[----:B------:R-:W-:Y:S02]  /*2ff0*/  IADD3 R10, PT, PT, R10, 0x4, RZ ;  /* 0x000000040a0a7810 */ /* 0x000fe40007ffe0ff */
[----:B------:R-:W-:-:S02]  /*3000*/  LEA R7, R20, R7, 0x2 ;  /* 0x0000000714077211 */ /* 0x000fc400078e10ff */
[----:B------:R2:W-:Y:S01]  /*3010*/  STG.E desc[UR8][R36.64], R4 ;  /* 0x0000000424007986 */ /* 0x0005e2000c101908 */
[----:B------:R-:W-:Y:S02]  /*3020*/  ISETP.GE.AND P0, PT, R10, R21, PT ;  /* 0x000000150a00720c */ /* 0x000fe40003f06270 */
[----:B------:R-:W-:Y:S01]  /*3030*/  LEA R5, R20, R5, 0x2 ;  /* 0x0000000514057211 */ /* 0x000fe200078e10ff */
[----:B---3--:R-:W-:-:S04]  /*3040*/  FADD R19, R4, -R23 ;  /* 0x8000001704137221 */ /* 0x008fc80000000000 */
[----:B------:R-:W-:-:S06]  /*3050*/  FADD R28, R28, R19 ;  /* 0x000000131c1c7221 */ /* 0x000fcc0000000000 */
[----:B--2---:R-:W-:Y:S05]  /*3060*/  @!P0 BRA `(.L_x_63) ;  /* 0xfffffff000748947 */ /* 0x004fea000383ffff */
[----:B------:R-:W-:Y:S05]  /*3070*/  EXIT ;  /* 0x000000000000794d */ /* 0x000fea0003800000 */
        .weak           $__internal_0_$__cuda_sm20_dblrcp_rn_slowpath_v3
        .type           $__internal_0_$__cuda_sm20_dblrcp_rn_slowpath_v3,@function
        .size           $__internal_0_$__cuda_sm20_dblrcp_rn_slowpath_v3,($__internal_1_$__cuda_sm20_rcp_rn_f32_slowpath - $__internal_0_$__cuda_sm20_dblrcp_rn_slowpath_v3)
$__internal_0_$__cuda_sm20_dblrcp_rn_slowpath_v3:
[----:B------:R-:W-:-:S14]  /*3080*/  DSETP.GTU.AND P0, PT, |R2|, +INF , PT ;  /* 0x7ff000000200742a */ /* 0x000fdc0003f0c200 */
[----:B------:R-:W-:Y:S05]  /*3090*/  @P0 BRA `(.L_x_64) ;  /* 0x00000000007c0947 */ /* 0x000fea0003800000 */
[----:B------:R-:W-:-:S05]  /*30a0*/  LOP3.LUT R4, R3, 0x7fffffff, RZ, 0xc0, !PT ;  /* 0x7fffffff03047812 */ /* 0x000fca00078ec0ff */
[----:B------:R-:W-:-:S05]  /*30b0*/  VIADD R6, R4, 0xffffffff ;  /* 0xffffffff04067836 */ /* 0x000fca0000000000 */
[----:B------:R-:W-:-:S13]  /*30c0*/  ISETP.GE.U32.AND P0, PT, R6, 0x7fefffff, PT ;  /* 0x7fefffff0600780c */ /* 0x000fda0003f06070 */
[----:B------:R-:W-:Y:S02]  /*30d0*/  @P0 LOP3.LUT R7, R3, 0x7ff00000, RZ, 0x3c, !PT ;  /* 0x7ff0000003070812 */ /* 0x000fe400078e3cff */
[----:B------:R-:W-:Y:S01]  /*30e0*/  @P0 MOV R6, RZ ;  /* 0x000000ff00060202 */ /* 0x000fe20000000f00 */
[----:B------:R-:W-:Y:S06]  /*30f0*/  @P0 BRA `(.L_x_65) ;  /* 0x00000000006c0947 */ /* 0x000fec0003800000 */
[----:B------:R-:W-:-:S13]  /*3100*/  ISETP.GE.U32.AND P0, PT, R4, 0x1000001, PT ;  /* 0x010000010400780c */ /* 0x000fda0003f06070 */
[----:B------:R-:W-:Y:S05]  /*3110*/  @!P0 BRA `(.L_x_66) ;  /* 0x0000000000348947 */ /* 0x000fea0003800000 */
[----:B------:R-:W-:Y:S02]  /*3120*/  IADD3 R7, PT, PT, R3, -0x3fe00000, RZ ;  /* 0xc020000003077810 */ /* 0x000fe40007ffe0ff */
[----:B------:R-:W-:Y:S02]  /*3130*/  MOV R6, R2 ;  /* 0x0000000200067202 */ /* 0x000fe40000000f00 */
[----:B------:R-:W0:Y:S04]  /*3140*/  MUFU.RCP64H R9, R7 ;  /* 0x0000000700097308 */ /* 0x000e280000001800 */
[----:B0-----:R-:W-:-:S08]  /*3150*/  DFMA R10, -R6, R8, 1 ;  /* 0x3ff00000060a742b */ /* 0x001fd00000000108 */
[----:B------:R-:W-:-:S08]  /*3160*/  DFMA R10, R10, R10, R10 ;  /* 0x0000000a0a0a722b */ /* 0x000fd0000000000a */
[----:B------:R-:W-:-:S08]  /*3170*/  DFMA R10, R8, R10, R8 ;  /* 0x0000000a080a722b */ /* 0x000fd00000000008 */
[----:B------:R-:W-:-:S08]  /*3180*/  DFMA R8, -R6, R10, 1 ;  /* 0x3ff000000608742b */ /* 0x000fd0000000010a */
[----:B------:R-:W-:-:S08]  /*3190*/  DFMA R8, R10, R8, R10 ;  /* 0x000000080a08722b */ /* 0x000fd0000000000a */
[----:B------:R-:W-:-:S08]  /*31a0*/  DMUL R8, R8, 2.2250738585072013831e-308 ;  /* 0x0010000008087828 */ /* 0x000fd00000000000 */
[----:B------:R-:W-:-:S08]  /*31b0*/  DFMA R2, -R2, R8, 1 ;  /* 0x3ff000000202742b */ /* 0x000fd00000000108 */
[----:B------:R-:W-:-:S08]  /*31c0*/  DFMA R2, R2, R2, R2 ;  /* 0x000000020202722b */ /* 0x000fd00000000002 */
[----:B------:R-:W-:Y:S01]  /*31d0*/  DFMA R6, R8, R2, R8 ;  /* 0x000000020806722b */ /* 0x000fe20000000008 */
[----:B------:R-:W-:Y:S10]  /*31e0*/  BRA `(.L_x_65) ;  /* 0x0000000000307947 */ /* 0x000ff40003800000 */
.L_x_66:
[----:B------:R-:W-:Y:S01]  /*31f0*/  DMUL R2, R2, 8.11296384146066816958e+31 ;  /* 0x4690000002027828 */ /* 0x000fe20000000000 */
[----:B------:R-:W-:-:S05]  /*3200*/  MOV R6, R8 ;  /* 0x0000000800067202 */ /* 0x000fca0000000f00 */
[----:B------:R-:W0:Y:S02]  /*3210*/  MUFU.RCP64H R7, R3 ;  /* 0x0000000300077308 */ /* 0x000e240000001800 */
[----:B0-----:R-:W-:-:S08]  /*3220*/  DFMA R8, -R2, R6, 1 ;  /* 0x3ff000000208742b */ /* 0x001fd00000000106 */
[----:B------:R-:W-:-:S08]  /*3230*/  DFMA R8, R8, R8, R8 ;  /* 0x000000080808722b */ /* 0x000fd00000000008 */
[----:B------:R-:W-:-:S08]  /*3240*/  DFMA R8, R6, R8, R6 ;  /* 0x000000080608722b */ /* 0x000fd00000000006 */
[----:B------:R-:W-:-:S08]  /*3250*/  DFMA R6, -R2, R8, 1 ;  /* 0x3ff000000206742b */ /* 0x000fd00000000108 */
[----:B------:R-:W-:-:S08]  /*3260*/  DFMA R6, R8, R6, R8 ;  /* 0x000000060806722b */ /* 0x000fd00000000008 */
[----:B------:R-:W-:Y:S01]  /*3270*/  DMUL R6, R6, 8.11296384146066816958e+31 ;  /* 0x4690000006067828 */ /* 0x000fe20000000000 */
[----:B------:R-:W-:Y:S10]  /*3280*/  BRA `(.L_x_65) ;  /* 0x0000000000087947 */ /* 0x000ff40003800000 */
.L_x_64:
[----:B------:R-:W-:Y:S02]  /*3290*/  LOP3.LUT R7, R3, 0x80000, RZ, 0xfc, !PT ;  /* 0x0008000003077812 */ /* 0x000fe400078efcff */
[----:B------:R-:W-:-:S07]  /*32a0*/  MOV R6, R2 ;  /* 0x0000000200067202 */ /* 0x000fce0000000f00 */
.L_x_65:
[----:B------:R-:W-:Y:S01]  /*32b0*/  MOV R2, R0 ;  /* 0x0000000000027202 */ /* 0x000fe20000000f00 */
[----:B------:R-:W-:Y:S01]  /*32c0*/  IMAD.MOV.U32 R24, RZ, RZ, R6 ;  /* 0x000000ffff187224 */ /* 0x000fe200078e0006 */
[----:B------:R-:W-:Y:S02]  /*32d0*/  MOV R3, 0x0 ;  /* 0x0000000000037802 */ /* 0x000fe40000000f00 */
[----:B------:R-:W-:Y:S02]  /*32e0*/  MOV R25, R7 ;  /* 0x0000000700197202 */ /* 0x000fe40000000f00 */
[----:B------:R-:W-:Y:S05]  /*32f0*/  RET.REL.NODEC R2 `(trendflex_many_series_one_param_f32) ;  /* 0xffffffcc02407950 */ /* 0x000fea0003c3ffff */
        .weak           $__internal_1_$__cuda_sm20_rcp_rn_f32_slowpath
        .type           $__internal_1_$__cuda_sm20_rcp_rn_f32_slowpath,@function
        .size           $__internal_1_$__cuda_sm20_rcp_rn_f32_slowpath,($__internal_2_$__cuda_sm20_sqrt_rn_f32_slowpath - $__internal_1_$__cuda_sm20_rcp_rn_f32_slowpath)
$__internal_1_$__cuda_sm20_rcp_rn_f32_slowpath:
[----:B------:R-:W-:Y:S01]  /*3300*/  SHF.L.U32 R27, R0, 0x1, RZ ;  /* 0x00000001001b7819 */ /* 0x000fe200000006ff */
[----:B------:R-:W-:Y:S03]  /*3310*/  BSSY.RECONVERGENT B3, `(.L_x_67) ;  /* 0x0000030000037945 */ /* 0x000fe60003800200 */
[----:B------:R-:W-:-:S04]  /*3320*/  SHF.R.U32.HI R27, RZ, 0x18, R27 ;  /* 0x00000018ff1b7819 */ /* 0x000fc8000001161b */
[----:B------:R-:W-:-:S13]  /*3330*/  ISETP.NE.U32.AND P0, PT, R27, RZ, PT ;  /* 0x000000ff1b00720c */ /* 0x000fda0003f05070 */
[----:B------:R-:W-:Y:S05]  /*3340*/  @P0 BRA `(.L_x_68) ;  /* 0x0000000000280947 */ /* 0x000fea0003800000 */
[----:B------:R-:W-:-:S04]  /*3350*/  SHF.L.U32 R2, R0, 0x1, RZ ;  /* 0x0000000100027819 */ /* 0x000fc800000006ff */
[----:B------:R-:W-:-:S13]  /*3360*/  ISETP.NE.AND P0, PT, R2, RZ, PT ;  /* 0x000000ff0200720c */ /* 0x000fda0003f05270 */
[----:B------:R-:W-:Y:S01]  /*3370*/  @P0 FFMA R25, R0, 1.84467440737095516160e+19, RZ ;  /* 0x5f80000000190823 */ /* 0x000fe200000000ff */
[----:B------:R-:W-:Y:S08]  /*3380*/  @!P0 MUFU.RCP R27, R0 ;  /* 0x00000000001b8308 */ /* 0x000ff00000001000 */
[----:B------:R-:W0:Y:S02]  /*3390*/  @P0 MUFU.RCP R2, R25 ;  /* 0x0000001900020308 */ /* 0x000e240000001000 */
[----:B0-----:R-:W-:-:S04]  /*33a0*/  @P0 FFMA R29, R25, R2, -1 ;  /* 0xbf800000191d0423 */ /* 0x001fc80000000002 */
[----:B------:R-:W-:-:S04]  /*33b0*/  @P0 FADD.FTZ R29, -R29, -RZ ;  /* 0x800000ff1d1d0221 */ /* 0x000fc80000010100 */
[----:B------:R-:W-:-:S04]  /*33c0*/  @P0 FFMA R29, R2, R29, R2 ;  /* 0x0000001d021d0223 */ /* 0x000fc80000000002 */
[----:B------:R-:W-:Y:S01]  /*33d0*/  @P0 FFMA R27, R29, 1.84467440737095516160e+19, RZ ;  /* 0x5f8000001d1b0823 */ /* 0x000fe200000000ff */
[----:B------:R-:W-:Y:S06]  /*33e0*/  BRA `(.L_x_69) ;  /* 0x0000000000887947 */ /* 0x000fec0003800000 */
.L_x_68:
[----:B------:R-:W-:-:S05]  /*33f0*/  VIADD R2, R27, 0xffffff03 ;  /* 0xffffff031b027836 */ /* 0x000fca0000000000 */
[----:B------:R-:W-:-:S13]  /*3400*/  ISETP.GT.U32.AND P0, PT, R2, 0x1, PT ;  /* 0x000000010200780c */ /* 0x000fda0003f04070 */
[----:B------:R-:W-:Y:S05]  /*3410*/  @P0 BRA `(.L_x_70) ;  /* 0x0000000000780947 */ /* 0x000fea0003800000 */
[----:B------:R-:W-:-:S04]  /*3420*/  LOP3.LUT R32, R0, 0x7fffff, RZ, 0xc0, !PT ;  /* 0x007fffff00207812 */ /* 0x000fc800078ec0ff */
[----:B------:R-:W-:-:S04]  /*3430*/  LOP3.LUT R32, R32, 0x3f800000, RZ, 0xfc, !PT ;  /* 0x3f80000020207812 */ /* 0x000fc800078efcff */
[----:B------:R-:W0:Y:S02]  /*3440*/  MUFU.RCP R25, R32 ;  /* 0x0000002000197308 */ /* 0x000e240000001000 */
[----:B0-----:R-:W-:Y:S01]  /*3450*/  FFMA R30, R32, R25, -1 ;  /* 0xbf800000201e7423 */ /* 0x001fe20000000019 */
[----:B------:R-:W-:-:S03]  /*3460*/  IADD3 R32, PT, PT, R27, -0xfc, RZ ;  /* 0xffffff041b207810 */ /* 0x000fc60007ffe0ff */
[----:B------:R-:W-:-:S04]  /*3470*/  FADD.FTZ R30, -R30, -RZ ;  /* 0x800000ff1e1e7221 */ /* 0x000fc80000010100 */
[CCC-:B------:R-:W-:Y:S01]  /*3480*/  FFMA.RM R29, R25.reuse, R30.reuse, R25.reuse ;  /* 0x0000001e191d7223 */ /* 0x1c0fe20000004019 */
[----:B------:R-:W-:-:S04]  /*3490*/  FFMA.RP R30, R25, R30, R25 ;  /* 0x0000001e191e7223 */ /* 0x000fc80000008019 */
[C---:B------:R-:W-:Y:S02]  /*34a0*/  LOP3.LUT R25, R29.reuse, 0x7fffff, RZ, 0xc0, !PT ;  /* 0x007fffff1d197812 */ /* 0x040fe400078ec0ff */
[----:B------:R-:W-:Y:S02]  /*34b0*/  FSETP.NEU.FTZ.AND P0, PT, R29, R30, PT ;  /* 0x0000001e1d00720b */ /* 0x000fe40003f1d000 */
[----:B------:R-:W-:Y:S02]  /*34c0*/  MOV R29, 0x3 ;  /* 0x00000003001d7802 */ /* 0x000fe40000000f00 */
[----:B------:R-:W-:Y:S02]  /*34d0*/  LOP3.LUT R25, R25, 0x800000, RZ, 0xfc, !PT ;  /* 0x0080000019197812 */ /* 0x000fe400078efcff */
[----:B------:R-:W-:Y:S02]  /*34e0*/  SHF.L.U32 R30, R29, R2, RZ ;  /* 0x000000021d1e7219 */ /* 0x000fe400000006ff */
[----:B------:R-:W-:-:S02]  /*34f0*/  SHF.R.U32.HI R27, RZ, R32, R25 ;  /* 0x00000020ff1b7219 */ /* 0x000fc40000011619 */
[----:B------:R-:W-:Y:S02]  /*3500*/  LOP3.LUT R29, R30, R25, RZ, 0xc0, !PT ;  /* 0x000000191e1d7212 */ /* 0x000fe400078ec0ff */
[----:B------:R-:W-:Y:S02]  /*3510*/  SEL R30, RZ, 0xffffffff, !P0 ;  /* 0xffffffffff1e7807 */ /* 0x000fe40004000000 */
[-C--:B------:R-:W-:Y:S02]  /*3520*/  SHF.R.U32.HI R29, RZ, R2.reuse, R29 ;  /* 0x00000002ff1d7219 */ /* 0x080fe4000001161d */
[----:B------:R-:W-:Y:S02]  /*3530*/  IADD3 R30, PT, PT, -R30, RZ, RZ ;  /* 0x000000ff1e1e7210 */ /* 0x000fe40007ffe1ff */
[----:B------:R-:W-:Y:S02]  /*3540*/  LOP3.LUT P0, RZ, R29, 0x1, RZ, 0xc0, !PT ;  /* 0x000000011dff7812 */ /* 0x000fe4000780c0ff */
[----:B------:R-:W-:-:S02]  /*3550*/  LOP3.LUT P1, RZ, R30, R2, R25, 0xf8, !PT ;  /* 0x000000021eff7212 */ /* 0x000fc4000782f819 */
[----:B------:R-:W-:-:S04]  /*3560*/  LOP3.LUT P2, RZ, R29, 0x2, RZ, 0xc0, !PT ;  /* 0x000000021dff7812 */ /* 0x000fc8000784c0ff */
[----:B------:R-:W-:Y:S02]  /*3570*/  PLOP3.LUT P0, PT, P0, P1, P2, 0xe0, 0x0 ;  /* 0x000000000000781c */ /* 0x000fe40000703c20 */
[----:B------:R-:W-:Y:S02]  /*3580*/  LOP3.LUT P1, RZ, R0, 0x7fffff, RZ, 0xc0, !PT ;  /* 0x007fffff00ff7812 */ /* 0x000fe4000782c0ff */
[----:B------:R-:W-:-:S04]  /*3590*/  SEL R2, RZ, 0x1, !P0 ;  /* 0x00000001ff027807 */ /* 0x000fc80004000000 */
[----:B------:R-:W-:-:S04]  /*35a0*/  IADD3 R2, PT, PT, -R2, RZ, RZ ;  /* 0x000000ff02027210 */ /* 0x000fc80007ffe1ff */
[----:B------:R-:W-:-:S13]  /*35b0*/  ISETP.GE.AND P0, PT, R2, RZ, PT ;  /* 0x000000ff0200720c */ /* 0x000fda0003f06270 */
[----:B------:R-:W-:-:S05]  /*35c0*/  @!P0 IADD3 R27, PT, PT, R27, 0x1, RZ ;  /* 0x000000011b1b8810 */ /* 0x000fca0007ffe0ff */
[----:B------:R-:W-:-:S05]  /*35d0*/  @!P1 IMAD.SHL.U32 R27, R27, 0x2, RZ ;  /* 0x000000021b1b9824 */ /* 0x000fca00078e00ff */
[----:B------:R-:W-:Y:S01]  /*35e0*/  LOP3.LUT R27, R27, 0x80000000, R0, 0xf8, !PT ;  /* 0x800000001b1b7812 */ /* 0x000fe200078ef800 */
[----:B------:R-:W-:Y:S06]  /*35f0*/  BRA `(.L_x_69) ;  /* 0x0000000000047947 */ /* 0x000fec0003800000 */
.L_x_70:
[----:B------:R0:W1:Y:S02]  /*3600*/  MUFU.RCP R27, R0 ;  /* 0x00000000001b7308 */ /* 0x0000640000001000 */
.L_x_69:
[----:B------:R-:W-:Y:S05]  /*3610*/  BSYNC.RECONVERGENT B3 ;  /* 0x0000000000037941 */ /* 0x000fea0003800200 */
.L_x_67:
[----:B------:R-:W-:Y:S01]  /*3620*/  HFMA2 R31, -RZ, RZ, 0, 0 ;  /* 0x00000000ff1f7431 */ /* 0x000fe200000001ff */
[----:B------:R-:W-:-:S04]  /*3630*/  MOV R30, R12 ;  /* 0x0000000c001e7202 */ /* 0x000fc80000000f00 */
[----:B01----:R-:W-:Y:S05]  /*3640*/  RET.REL.NODEC R30 `(trendflex_many_series_one_param_f32) ;  /* 0xffffffc81e6c7950 */ /* 0x003fea0003c3ffff */
        .weak           $__internal_2_$__cuda_sm20_sqrt_rn_f32_slowpath
        .type           $__internal_2_$__cuda_sm20_sqrt_rn_f32_slowpath,@function
        .size           $__internal_2_$__cuda_sm20_sqrt_rn_f32_slowpath,($trendflex_many_series_one_param_f32$__internal_trig_reduction_slowpathd - $__internal_2_$__cuda_sm20_sqrt_rn_f32_slowpath)
$__internal_2_$__cuda_sm20_sqrt_rn_f32_slowpath:
[----:B------:R-:W-:-:S13]  /*3650*/  LOP3.LUT P0, RZ, R14, 0x7fffffff, RZ, 0xc0, !PT ;  /* 0x7fffffff0eff7812 */ /* 0x000fda000780c0ff */
[----:B------:R-:W-:Y:S01]  /*3660*/  @!P0 MOV R12, R14 ;  /* 0x0000000e000c8202 */ /* 0x000fe20000000f00 */
[----:B------:R-:W-:Y:S06]  /*3670*/  @!P0 BRA `(.L_x_71) ;  /* 0x0000000000408947 */ /* 0x000fec0003800000 */
[----:B------:R-:W-:-:S13]  /*3680*/  FSETP.GEU.FTZ.AND P0, PT, R14, RZ, PT ;  /* 0x000000ff0e00720b */ /* 0x000fda0003f1e000 */
[----:B------:R-:W-:Y:S01]  /*3690*/  @!P0 MOV R12, 0x7fffffff ;  /* 0x7fffffff000c8802 */ /* 0x000fe20000000f00 */
[----:B------:R-:W-:Y:S06]  /*36a0*/  @!P0 BRA `(.L_x_71) ;  /* 0x0000000000348947 */ /* 0x000fec0003800000 */
[----:B------:R-:W-:-:S13]  /*36b0*/  FSETP.GTU.FTZ.AND P0, PT, |R14|, +INF , PT ;  /* 0x7f8000000e00780b */ /* 0x000fda0003f1c200 */
[----:B------:R-:W-:Y:S01]  /*36c0*/  @P0 FADD.FTZ R12, R14, 1 ;  /* 0x3f8000000e0c0421 */ /* 0x000fe20000010000 */
[----:B------:R-:W-:Y:S06]  /*36d0*/  @P0 BRA `(.L_x_71) ;  /* 0x0000000000280947 */ /* 0x000fec0003800000 */
[----:B------:R-:W-:-:S13]  /*36e0*/  FSETP.NEU.FTZ.AND P0, PT, |R14|, +INF , PT ;  /* 0x7f8000000e00780b */ /* 0x000fda0003f1d200 */
[----:B------:R-:W-:-:S04]  /*36f0*/  @P0 FFMA R30, R14, 1.84467440737095516160e+19, RZ ;  /* 0x5f8000000e1e0823 */ /* 0x000fc800000000ff */
[----:B------:R-:W0:Y:S02]  /*3700*/  @P0 MUFU.RSQ R12, R30 ;  /* 0x0000001e000c0308 */ /* 0x000e240000001400 */
[----:B0-----:R-:W-:Y:S01]  /*3710*/  @P0 FMUL.FTZ R25, R30, R12 ;  /* 0x0000000c1e190220 */ /* 0x001fe20000410000 */
[----:B------:R-:W-:-:S03]  /*3720*/  @P0 FMUL.FTZ R12, R12, 0.5 ;  /* 0x3f0000000c0c0820 */ /* 0x000fc60000410000 */
[----:B------:R-:W-:-:S04]  /*3730*/  @P0 FADD.FTZ R2, -R25, -RZ ;  /* 0x800000ff19020221 */ /* 0x000fc80000010100 */
[----:B------:R-:W-:-:S04]  /*3740*/  @P0 FFMA R2, R25, R2, R30 ;  /* 0x0000000219020223 */ /* 0x000fc8000000001e */
[----:B------:R-:W-:Y:S01]  /*3750*/  @P0 FFMA R2, R2, R12, R25 ;  /* 0x0000000c02020223 */ /* 0x000fe20000000019 */
[----:B------:R-:W-:-:S03]  /*3760*/  @!P0 MOV R12, R14 ;  /* 0x0000000e000c8202 */ /* 0x000fc60000000f00 */
[----:B------:R-:W-:-:S07]  /*3770*/  @P0 FMUL.FTZ R12, R2, 2.3283064365386962891e-10 ;  /* 0x2f800000020c0820 */ /* 0x000fce0000410000 */
.L_x_71:
[----:B------:R-:W-:Y:S02]  /*3780*/  HFMA2 R31, -RZ, RZ, 0, 0 ;  /* 0x00000000ff1f7431 */ /* 0x000fe400000001ff */
[----:B------:R-:W-:-:S04]  /*3790*/  IMAD.MOV.U32 R30, RZ, RZ, R0 ;  /* 0x000000ffff1e7224 */ /* 0x000fc800078e0000 */
[----:B------:R-:W-:Y:S05]  /*37a0*/  RET.REL.NODEC R30 `(trendflex_many_series_one_param_f32) ;  /* 0xffffffc81e147950 */ /* 0x000fea0003c3ffff */
        .type           $trendflex_many_series_one_param_f32$__internal_trig_reduction_slowpathd,@function
        .size           $trendflex_many_series_one_param_f32$__internal_trig_reduction_slowpathd,(.L_x_165 - $trendflex_many_series_one_param_f32$__internal_trig_reduction_slowpathd)
$trendflex_many_series_one_param_f32$__internal_trig_reduction_slowpathd:
[----:B------:R-:W-:Y:S01]  /*37b0*/  SHF.R.U32.HI R0, RZ, 0x14, R25 ;  /* 0x00000014ff007819 */ /* 0x000fe20000011619 */
[----:B------:R-:W-:Y:S01]  /*37c0*/  HFMA2 R6, -RZ, RZ, 0, 0 ;  /* 0x00000000ff067431 */ /* 0x000fe200000001ff */
[----:B------:R-:W-:Y:S02]  /*37d0*/  MOV R11, R24 ;  /* 0x00000018000b7202 */ /* 0x000fe40000000f00 */
[----:B------:R-:W-:Y:S02]  /*37e0*/  LOP3.LUT R2, R0, 0x7ff, RZ, 0xc0, !PT ;  /* 0x000007ff00027812 */ /* 0x000fe400078ec0ff */
[----:B------:R-:W-:Y:S02]  /*37f0*/  MOV R7, R25 ;  /* 0x0000001900077202 */ /* 0x000fe40000000f00 */
[----:B------:R-:W-:-:S13]  /*3800*/  ISETP.NE.AND P0, PT, R2, 0x7ff, PT ;  /* 0x000007ff0200780c */ /* 0x000fda0003f05270 */
[----:B------:R-:W-:Y:S05]  /*3810*/  @!P0 BRA `(.L_x_72) ;  /* 0x0000000800288947 */ /* 0x000fea0003800000 */
[----:B------:R-:W-:Y:S02]  /*3820*/  IADD3 R2, PT, PT, R2, -0x400, RZ ;  /* 0xfffffc0002027810 */ /* 0x000fe40007ffe0ff */
[----:B------:R-:W-:Y:S02]  /*3830*/  CS2R R26, SRZ ;  /* 0x00000000001a7805 */ /* 0x000fe4000001ff00 */
[----:B------:R-:W-:Y:S02]  /*3840*/  SHF.R.U32.HI R4, RZ, 0x6, R2 ;  /* 0x00000006ff047819 */ /* 0x000fe40000011602 */
[----:B------:R-:W-:Y:S02]  /*3850*/  ISETP.GE.U32.AND P0, PT, R2, 0x80, PT ;  /* 0x000000800200780c */ /* 0x000fe40003f06070 */
[C---:B------:R-:W-:Y:S02]  /*3860*/  IADD3 R9, PT, PT, -R4.reuse, 0x13, RZ ;  /* 0x0000001304097810 */ /* 0x040fe40007ffe1ff */
[----:B------:R-:W-:-:S02]  /*3870*/  IADD3 R8, PT, PT, -R4, 0xf, RZ ;  /* 0x0000000f04087810 */ /* 0x000fc40007ffe1ff */
[----:B------:R-:W-:-:S04]  /*3880*/  SEL R9, R9, 0x12, P0 ;  /* 0x0000001209097807 */ /* 0x000fc80000000000 */
[----:B------:R-:W-:-:S13]  /*3890*/  ISETP.GE.AND P0, PT, R8, R9, PT ;  /* 0x000000090800720c */ /* 0x000fda0003f06270 */
[----:B------:R-:W-:Y:S05]  /*38a0*/  @P0 BRA `(.L_x_73) ;  /* 0x0000000000880947 */ /* 0x000fea0003800000 */
[C---:B------:R-:W-:Y:S01]  /*38b0*/  SHF.L.U64.HI R13, R11.reuse, 0xb, R7 ;  /* 0x0000000b0b0d7819 */ /* 0x040fe20000010207 */
[----:B------:R-:W-:Y:S01]  /*38c0*/  IMAD.SHL.U32 R11, R11, 0x800, RZ ;  /* 0x000008000b0b7824 */ /* 0x000fe200078e00ff */
[----:B------:R-:W-:Y:S02]  /*38d0*/  IADD3 R16, PT, PT, RZ, -R4, -R9 ;  /* 0x80000004ff107210 */ /* 0x000fe40007ffe809 */
[----:B------:R-:W-:Y:S02]  /*38e0*/  CS2R R26, SRZ ;  /* 0x00000000001a7805 */ /* 0x000fe4000001ff00 */
[----:B------:R-:W-:Y:S01]  /*38f0*/  MOV R14, RZ ;  /* 0x000000ff000e7202 */ /* 0x000fe20000000f00 */
[----:B------:R-:W0:Y:S01]  /*3900*/  LDCU.64 UR4, c[0x0][0x358] ;  /* 0x00006b00ff0477ac */ /* 0x000e220008000a00 */
[----:B------:R-:W-:-:S07]  /*3910*/  LOP3.LUT R13, R13, 0x80000000, RZ, 0xfc, !PT ;  /* 0x800000000d0d7812 */ /* 0x000fce00078efcff */
.L_x_74:
[----:B------:R-:W1:Y:S02]  /*3920*/  LDC.64 R2, c[0x4][RZ] ;  /* 0x01000000ff027b82 */ /* 0x000e640000000a00 */
[----:B-1----:R-:W-:-:S06]  /*3930*/  IMAD.WIDE R2, R8, 0x8, R2 ;  /* 0x0000000808027825 */ /* 0x002fcc00078e0202 */
[----:B0-----:R-:W2:Y:S01]  /*3940*/  LDG.E.64.CONSTANT R2, desc[UR4][R2.64] ;  /* 0x0000000402027981 */ /* 0x001ea2000c1e9b00 */
[----:B------:R-:W-:Y:S01]  /*3950*/  MOV R6, R26 ;  /* 0x0000001a00067202 */ /* 0x000fe20000000f00 */
[----:B------:R-:W-:Y:S01]  /*3960*/  VIADD R16, R16, 0x1 ;  /* 0x0000000110107836 */ /* 0x000fe20000000000 */
[----:B------:R-:W-:Y:S02]  /*3970*/  MOV R7, R27 ;  /* 0x0000001b00077202 */ /* 0x000fe40000000f00 */
[----:B------:R-:W-:Y:S01]  /*3980*/  IADD3 R8, PT, PT, R8, 0x1, RZ ;  /* 0x0000000108087810 */ /* 0x000fe20007ffe0ff */
[----:B--2---:R-:W-:-:S04]  /*3990*/  IMAD.WIDE.U32 R6, P2, R2, R11, R6 ;  /* 0x0000000b02067225 */ /* 0x004fc80007840006 */
[----:B------:R-:W-:Y:S02]  /*39a0*/  IMAD R17, R2, R13, RZ ;  /* 0x0000000d02117224 */ /* 0x000fe400078e02ff */
[CC--:B------:R-:W-:Y:S02]  /*39b0*/  IMAD R18, R3.reuse, R11.reuse, RZ ;  /* 0x0000000b03127224 */ /* 0x0c0fe400078e02ff */
[----:B------:R-:W-:Y:S01]  /*39c0*/  IMAD.HI.U32 R19, R3, R11, RZ ;  /* 0x0000000b03137227 */ /* 0x000fe200078e00ff */
[----:B------:R-:W-:Y:S02]  /*39d0*/  IADD3 R7, P0, PT, R17, R7, RZ ;  /* 0x0000000711077210 */ /* 0x000fe40007f1e0ff */
[----:B------:R-:W-:Y:S02]  /*39e0*/  LEA R17, R14, R1, 0x3 ;  /* 0x000000010e117211 */ /* 0x000fe400078e18ff */
[----:B------:R-:W-:Y:S01]  /*39f0*/  IADD3 R7, P1, PT, R18, R7, RZ ;  /* 0x0000000712077210 */ /* 0x000fe20007f3e0ff */
[----:B------:R-:W-:Y:S01]  /*3a00*/  IMAD.HI.U32 R18, R2, R13, RZ ;  /* 0x0000000d02127227 */ /* 0x000fe200078e00ff */
[----:B------:R-:W-:-:S03]  /*3a10*/  IADD3 R14, PT, PT, R14, 0x1, RZ ;  /* 0x000000010e0e7810 */ /* 0x000fc60007ffe0ff */
[----:B------:R1:W-:Y:S01]  /*3a20*/  STL.64 [R17], R6 ;  /* 0x0000000611007387 */ /* 0x0003e20000100a00 */
[----:B------:R-:W-:Y:S01]  /*3a30*/  IADD3.X R2, PT, PT, R18, RZ, RZ, P2, !PT ;  /* 0x000000ff12027210 */ /* 0x000fe200017fe4ff */
[----:B------:R-:W-:-:S03]  /*3a40*/  IMAD.HI.U32 R18, R3, R13, RZ ;  /* 0x0000000d03127227 */ /* 0x000fc600078e00ff */
[----:B------:R-:W-:Y:S01]  /*3a50*/  IADD3.X R2, P0, PT, R19, R2, RZ, P0, !PT ;  /* 0x0000000213027210 */ /* 0x000fe2000071e4ff */
[----:B------:R-:W-:-:S05]  /*3a60*/  IMAD R3, R3, R13, RZ ;  /* 0x0000000d03037224 */ /* 0x000fca00078e02ff */
[----:B------:R-:W-:Y:S02]  /*3a70*/  IADD3.X R26, P1, PT, R3, R2, RZ, P1, !PT ;  /* 0x00000002031a7210 */ /* 0x000fe40000f3e4ff */
[----:B------:R-:W-:Y:S02]  /*3a80*/  IADD3.X R2, PT, PT, R18, RZ, RZ, P0, !PT ;  /* 0x000000ff12027210 */ /* 0x000fe400007fe4ff */
[----:B------:R-:W-:Y:S02]  /*3a90*/  ISETP.NE.AND P0, PT, R16, -0xf, PT ;  /* 0xfffffff11000780c */ /* 0x000fe40003f05270 */
[----:B------:R-:W-:-:S11]  /*3aa0*/  IADD3.X R27, PT, PT, RZ, R2, RZ, P1, !PT ;  /* 0x00000002ff1b7210 */ /* 0x000fd60000ffe4ff */
[----:B-1----:R-:W-:Y:S05]  /*3ab0*/  @P0 BRA `(.L_x_74) ;  /* 0xfffffffc00980947 */ /* 0x002fea000383ffff */
[----:B------:R-:W-:-:S07]  /*3ac0*/  MOV R8, R9 ;  /* 0x0000000900087202 */ /* 0x000fce0000000f00 */
.L_x_73:
[----:B------:R-:W-:Y:S01]  /*3ad0*/  LOP3.LUT P0, R31, R0, 0x3f, RZ, 0xc0, !PT ;  /* 0x0000003f001f7812 */ /* 0x000fe2000780c0ff */
[----:B------:R-:W-:-:S05]  /*3ae0*/  IMAD.IADD R0, R4, 0x1, R8 ;  /* 0x0000000104007824 */ /* 0x000fca00078e0208 */
[----:B------:R-:W-:-:S05]  /*3af0*/  LEA R29, R0, R1, 0x3 ;  /* 0x00000001001d7211 */ /* 0x000fca00078e18ff */
[----:B------:R0:W-:Y:S04]  /*3b00*/  STL.64 [R29+-0x78], R26 ;  /* 0xffff881a1d007387 */ /* 0x0001e80000100a00 */
[----:B------:R-:W2:Y:S04]  /*3b10*/  @P0 LDL.64 R16, [R1+0x8] ;  /* 0x0000080001100983 */ /* 0x000ea80000100a00 */
[----:B------:R-:W3:Y:S04]  /*3b20*/  LDL.64 R2, [R1+0x10] ;  /* 0x0000100001027983 */ /* 0x000ee80000100a00 */
[----:B------:R-:W4:Y:S01]  /*3b30*/  LDL.64 R6, [R1+0x18] ;  /* 0x0000180001067983 */ /* 0x000f220000100a00 */
[----:B------:R-:W-:-:S02]  /*3b40*/  @P0 LOP3.LUT R0, R31, 0x3f, RZ, 0x3c, !PT ;  /* 0x0000003f1f000812 */ /* 0x000fc400078e3cff */
[--C-:B--2---:R-:W-:Y:S02]  /*3b50*/  @P0 SHF.R.U64 R9, R16, 0x1, R17.reuse ;  /* 0x0000000110090819 */ /* 0x104fe40000001211 */
[----:B------:R-:W-:Y:S02]  /*3b60*/  @P0 SHF.R.U32.HI R11, RZ, 0x1, R17 ;  /* 0x00000001ff0b0819 */ /* 0x000fe40000011611 */
[--C-:B---3--:R-:W-:Y:S02]  /*3b70*/  @P0 SHF.R.U32.HI R21, RZ, 0x1, R3.reuse ;  /* 0x00000001ff150819 */ /* 0x108fe40000011603 */
[C-C-:B------:R-:W-:Y:S02]  /*3b80*/  @P0 SHF.R.U64 R19, R2.reuse, 0x1, R3.reuse ;  /* 0x0000000102130819 */ /* 0x140fe40000001203 */
[CC--:B------:R-:W-:Y:S02]  /*3b90*/  @P0 SHF.L.U64.HI R17, R2.reuse, R31.reuse, R3 ;  /* 0x0000001f02110219 */ /* 0x0c0fe40000010203 */
[----:B------:R-:W-:-:S02]  /*3ba0*/  @P0 SHF.L.U32 R13, R2, R31, RZ ;  /* 0x0000001f020d0219 */ /* 0x000fc400000006ff */
[-CC-:B------:R-:W-:Y:S02]  /*3bb0*/  @P0 SHF.R.U64 R4, R9, R0.reuse, R11.reuse ;  /* 0x0000000009040219 */ /* 0x180fe4000000120b */
[-C--:B------:R-:W-:Y:S02]  /*3bc0*/  @P0 SHF.R.U32.HI R8, RZ, R0.reuse, R11 ;  /* 0x00000000ff080219 */ /* 0x080fe4000001160b */
[----:B----4-:R-:W-:Y:S02]  /*3bd0*/  @P0 SHF.L.U32 R9, R6, R31, RZ ;  /* 0x0000001f06090219 */ /* 0x010fe400000006ff */
[----:B------:R-:W-:Y:S02]  /*3be0*/  @P0 SHF.R.U64 R14, R19, R0, R21 ;  /* 0x00000000130e0219 */ /* 0x000fe40000001215 */
[----:B------:R-:W-:Y:S02]  /*3bf0*/  @P0 LOP3.LUT R2, R13, R4, RZ, 0xfc, !PT ;  /* 0x000000040d020212 */ /* 0x000fe400078efcff */
[----:B------:R-:W-:-:S02]  /*3c00*/  @P0 LOP3.LUT R3, R17, R8, RZ, 0xfc, !PT ;  /* 0x0000000811030212 */ /* 0x000fc400078efcff */
[----:B------:R-:W-:Y:S02]  /*3c10*/  @P0 SHF.L.U64.HI R13, R6, R31, R7 ;  /* 0x0000001f060d0219 */ /* 0x000fe40000010207 */
[----:B------:R-:W-:Y:S02]  /*3c20*/  @P0 SHF.R.U32.HI R0, RZ, R0, R21 ;  /* 0x00000000ff000219 */ /* 0x000fe40000011615 */
[----:B------:R-:W-:Y:S02]  /*3c30*/  @P0 LOP3.LUT R6, R9, R14, RZ, 0xfc, !PT ;  /* 0x0000000e09060212 */ /* 0x000fe400078efcff */
[C---:B------:R-:W-:Y:S02]  /*3c40*/  SHF.L.U32 R8, R2.reuse, 0x2, RZ ;  /* 0x0000000202087819 */ /* 0x040fe400000006ff */
[----:B------:R-:W-:Y:S02]  /*3c50*/  SHF.L.U64.HI R11, R2, 0x2, R3 ;  /* 0x00000002020b7819 */ /* 0x000fe40000010203 */
[----:B------:R-:W-:-:S02]  /*3c60*/  @P0 LOP3.LUT R7, R13, R0, RZ, 0xfc, !PT ;  /* 0x000000000d070212 */ /* 0x000fc400078efcff */
[----:B------:R-:W-:Y:S02]  /*3c70*/  SHF.L.W.U32.HI R3, R3, 0x2, R6 ;  /* 0x0000000203037819 */ /* 0x000fe40000010e06 */
[----:B------:R-:W-:Y:S02]  /*3c80*/  IADD3 RZ, P0, PT, RZ, -R8, RZ ;  /* 0x80000008ffff7210 */ /* 0x000fe40007f1e0ff */
[----:B------:R-:W-:Y:S02]  /*3c90*/  LOP3.LUT R0, RZ, R11, RZ, 0x33, !PT ;  /* 0x0000000bff007212 */ /* 0x000fe400078e33ff */
[----:B------:R-:W-:Y:S02]  /*3ca0*/  SHF.L.W.U32.HI R6, R6, 0x2, R7 ;  /* 0x0000000206067819 */ /* 0x000fe40000010e07 */
[----:B------:R-:W-:Y:S02]  /*3cb0*/  LOP3.LUT R4, RZ, R3, RZ, 0x33, !PT ;  /* 0x00000003ff047212 */ /* 0x000fe400078e33ff */
[----:B------:R-:W-:-:S02]  /*3cc0*/  IADD3.X R2, P0, PT, RZ, R0, RZ, P0, !PT ;  /* 0x00000000ff027210 */ /* 0x000fc4000071e4ff */
[----:B------:R-:W-:Y:S02]  /*3cd0*/  LOP3.LUT R0, RZ, R6, RZ, 0x33, !PT ;  /* 0x00000006ff007212 */ /* 0x000fe400078e33ff */
[----:B------:R-:W-:Y:S02]  /*3ce0*/  ISETP.GT.U32.AND P2, PT, R3, -0x1, PT ;  /* 0xffffffff0300780c */ /* 0x000fe40003f44070 */
[----:B------:R-:W-:Y:S02]  /*3cf0*/  IADD3.X R4, P1, PT, RZ, R4, RZ, P0, !PT ;  /* 0x00000004ff047210 */ /* 0x000fe4000073e4ff */
[----:B------:R-:W-:Y:S02]  /*3d00*/  ISETP.GT.AND.EX P0, PT, R6, -0x1, PT, P2 ;  /* 0xffffffff0600780c */ /* 0x000fe40003f04320 */
[----:B------:R-:W-:Y:S02]  /*3d10*/  IADD3.X R9, PT, PT, RZ, R0, RZ, P1, !PT ;  /* 0x00000000ff097210 */ /* 0x000fe40000ffe4ff */
[----:B------:R-:W-:-:S02]  /*3d20*/  SEL R11, R11, R2, P0 ;  /* 0x000000020b0b7207 */ /* 0x000fc40000000000 */
[----:B------:R-:W-:Y:S02]  /*3d30*/  SEL R14, R6, R9, P0 ;  /* 0x00000009060e7207 */ /* 0x000fe40000000000 */
[----:B------:R-:W-:Y:S02]  /*3d40*/  SEL R9, R3, R4, P0 ;  /* 0x0000000403097207 */ /* 0x000fe40000000000 */
[----:B------:R-:W-:-:S03]  /*3d50*/  ISETP.NE.U32.AND P1, PT, R14, RZ, PT ;  /* 0x000000ff0e00720c */ /* 0x000fc60003f25070 */
[----:B------:R-:W-:Y:S02]  /*3d60*/  @!P0 IADD3 R8, PT, PT, -R8, RZ, RZ ;  /* 0x000000ff08088210 */ /* 0x000fe40007ffe1ff */
[----:B------:R-:W-:-:S06]  /*3d70*/  SEL R3, R9, R14, !P1 ;  /* 0x0000000e09037207 */ /* 0x000fcc0004800000 */
[----:B------:R-:W1:Y:S02]  /*3d80*/  FLO.U32 R3, R3 ;  /* 0x0000000300037300 */ /* 0x000e6400000e0000 */
[C---:B-1----:R-:W-:Y:S02]  /*3d90*/  IADD3 R4, PT, PT, -R3.reuse, 0x1f, RZ ;  /* 0x0000001f03047810 */ /* 0x042fe40007ffe1ff */
[----:B------:R-:W-:Y:S02]  /*3da0*/  IADD3 R0, PT, PT, -R3, 0x3f, RZ ;  /* 0x0000003f03007810 */ /* 0x000fe40007ffe1ff */
[----:B------:R-:W-:-:S04]  /*3db0*/  @P1 IADD3 R0, PT, PT, R4, RZ, RZ ;  /* 0x000000ff04001210 */ /* 0x000fc80007ffe0ff */
[----:B------:R-:W-:-:S13]  /*3dc0*/  ISETP.NE.AND P1, PT, R0, RZ, PT ;  /* 0x000000ff0000720c */ /* 0x000fda0003f25270 */
[----:B0-----:R-:W-:Y:S05]  /*3dd0*/  @!P1 BRA `(.L_x_75) ;  /* 0x0000000000289947 */ /* 0x001fea0003800000 */
[----:B------:R-:W-:Y:S02]  /*3de0*/  LOP3.LUT R2, R0, 0x3f, RZ, 0xc0, !PT ;  /* 0x0000003f00027812 */ /* 0x000fe400078ec0ff */
[--C-:B------:R-:W-:Y:S02]  /*3df0*/  SHF.R.U64 R4, R8, 0x1, R11.reuse ;  /* 0x0000000108047819 */ /* 0x100fe4000000120b */
[----:B------:R-:W-:Y:S02]  /*3e00*/  SHF.R.U32.HI R8, RZ, 0x1, R11 ;  /* 0x00000001ff087819 */ /* 0x000fe4000001160b */
[----:B------:R-:W-:Y:S02]  /*3e10*/  LOP3.LUT R3, R0, 0x3f, RZ, 0xc, !PT ;  /* 0x0000003f00037812 */ /* 0x000fe400078e0cff */
[CC--:B------:R-:W-:Y:S02]  /*3e20*/  SHF.L.U64.HI R14, R9.reuse, R2.reuse, R14 ;  /* 0x00000002090e7219 */ /* 0x0c0fe4000001020e */
[----:B------:R-:W-:-:S02]  /*3e30*/  SHF.L.U32 R9, R9, R2, RZ ;  /* 0x0000000209097219 */ /* 0x000fc400000006ff */
[-CC-:B------:R-:W-:Y:S02]  /*3e40*/  SHF.R.U64 R2, R4, R3.reuse, R8.reuse ;  /* 0x0000000304027219 */ /* 0x180fe40000001208 */
[----:B------:R-:W-:Y:S02]  /*3e50*/  SHF.R.U32.HI R3, RZ, R3, R8 ;  /* 0x00000003ff037219 */ /* 0x000fe40000011608 */
[----:B------:R-:W-:Y:S02]  /*3e60*/  LOP3.LUT R9, R9, R2, RZ, 0xfc, !PT ;  /* 0x0000000209097212 */ /* 0x000fe400078efcff */
[----:B------:R-:W-:-:S07]  /*3e70*/  LOP3.LUT R14, R14, R3, RZ, 0xfc, !PT ;  /* 0x000000030e0e7212 */ /* 0x000fce00078efcff */
.L_x_75:
[----:B------:R-:W-:Y:S02]  /*3e80*/  HFMA2 R3, -RZ, RZ, 0, 0 ;  /* 0x00000000ff037431 */ /* 0x000fe400000001ff */
[----:B------:R-:W-:Y:S01]  /*3e90*/  IMAD.WIDE.U32 R16, R9, 0x2168c235, RZ ;  /* 0x2168c23509107825 */ /* 0x000fe200078e00ff */
[----:B------:R-:W-:-:S03]  /*3ea0*/  SHF.R.U32.HI R7, RZ, 0x1e, R7 ;  /* 0x0000001eff077819 */ /* 0x000fc60000011607 */
[----:B------:R-:W-:Y:S01]  /*3eb0*/  IMAD.MOV.U32 R2, RZ, RZ, R17 ;  /* 0x000000ffff027224 */ /* 0x000fe200078e0011 */
[----:B------:R-:W-:Y:S01]  /*3ec0*/  IADD3 RZ, P1, PT, R16, R16, RZ ;  /* 0x0000001010ff7210 */ /* 0x000fe20007f3e0ff */
[----:B------:R-:W-:Y:S01]  /*3ed0*/  IMAD.HI.U32 R4, R14, -0x36f0255e, RZ ;  /* 0xc90fdaa20e047827 */ /* 0x000fe200078e00ff */
[----:B------:R-:W-:-:S03]  /*3ee0*/  LEA.HI R6, R6, R7, RZ, 0x1 ;  /* 0x0000000706067211 */ /* 0x000fc600078f08ff */
[----:B------:R-:W-:-:S04]  /*3ef0*/  IMAD.WIDE.U32 R2, R9, -0x36f0255e, R2 ;  /* 0xc90fdaa209027825 */ /* 0x000fc800078e0002 */
[C---:B------:R-:W-:Y:S02]  /*3f00*/  IMAD R9, R14.reuse, -0x36f0255e, RZ ;  /* 0xc90fdaa20e097824 */ /* 0x040fe400078e02ff */
[----:B------:R-:W-:-:S05]  /*3f10*/  IMAD.WIDE.U32 R2, P2, R14, 0x2168c235, R2 ;  /* 0x2168c2350e027825 */ /* 0x000fca0007840002 */
[----:B------:R-:W-:Y:S02]  /*3f20*/  IADD3.X R4, PT, PT, R4, RZ, RZ, P2, !PT ;  /* 0x000000ff04047210 */ /* 0x000fe400017fe4ff */
[----:B------:R-:W-:Y:S02]  /*3f30*/  IADD3 R3, P2, PT, R9, R3, RZ ;  /* 0x0000000309037210 */ /* 0x000fe40007f5e0ff */
[----:B------:R-:W-:Y:S02]  /*3f40*/  IADD3.X RZ, P1, PT, R2, R2, RZ, P1, !PT ;  /* 0x0000000202ff7210 */ /* 0x000fe40000f3e4ff */
[----:B------:R-:W-:Y:S02]  /*3f50*/  IADD3.X R4, PT, PT, RZ, R4, RZ, P2, !PT ;  /* 0x00000004ff047210 */ /* 0x000fe400017fe4ff */
[C---:B------:R-:W-:Y:S02]  /*3f60*/  ISETP.GT.U32.AND P3, PT, R3.reuse, RZ, PT ;  /* 0x000000ff0300720c */ /* 0x040fe40003f64070 */
[----:B------:R-:W-:-:S02]  /*3f70*/  IADD3.X R2, P2, PT, R3, R3, RZ, P1, !PT ;  /* 0x0000000303027210 */ /* 0x000fc40000f5e4ff */
[C---:B------:R-:W-:Y:S02]  /*3f80*/  ISETP.GT.AND.EX P1, PT, R4.reuse, RZ, PT, P3 ;  /* 0x000000ff0400720c */ /* 0x040fe40003f24330 */
[-C--:B------:R-:W-:Y:S02]  /*3f90*/  IADD3.X R9, PT, PT, R4, R4.reuse, RZ, P2, !PT ;  /* 0x0000000404097210 */ /* 0x080fe400017fe4ff */
[----:B------:R-:W-:Y:S02]  /*3fa0*/  SEL R2, R2, R3, P1 ;  /* 0x0000000302027207 */ /* 0x000fe40000800000 */
[----:B------:R-:W-:Y:S02]  /*3fb0*/  SEL R3, R9, R4, P1 ;  /* 0x0000000409037207 */ /* 0x000fe40000800000 */
[----:B------:R-:W-:Y:S02]  /*3fc0*/  IADD3 R2, P2, PT, R2, 0x1, RZ ;  /* 0x0000000102027810 */ /* 0x000fe40007f5e0ff */
[----:B------:R-:W-:-:S02]  /*3fd0*/  SEL R9, RZ, 0xffffffff, !P1 ;  /* 0xffffffffff097807 */ /* 0x000fc40004800000 */
[----:B------:R-:W-:Y:S02]  /*3fe0*/  IADD3.X R3, PT, PT, RZ, R3, RZ, P2, !PT ;  /* 0x00000003ff037210 */ /* 0x000fe400017fe4ff */
[----:B------:R-:W-:Y:S01]  /*3ff0*/  LOP3.LUT P1, R25, R25, 0x80000000, RZ, 0xc0, !PT ;  /* 0x8000000019197812 */ /* 0x000fe2000782c0ff */
[----:B------:R-:W-:Y:S01]  /*4000*/  IMAD.IADD R0, R9, 0x1, -R0 ;  /* 0x0000000109007824 */ /* 0x000fe200078e0a00 */
[----:B------:R-:W-:Y:S02]  /*4010*/  SHF.R.U64 R2, R2, 0xa, R3 ;  /* 0x0000000a02027819 */ /* 0x000fe40000001203 */
[----:B------:R-:W-:Y:S02]  /*4020*/  @!P0 LOP3.LUT R25, R25, 0x80000000, RZ, 0x3c, !PT ;  /* 0x8000000019198812 */ /* 0x000fe400078e3cff */
[----:B------:R-:W-:Y:S02]  /*4030*/  IADD3 R2, P2, PT, R2, 0x1, RZ ;  /* 0x0000000102027810 */ /* 0x000fe40007f5e0ff */
[----:B------:R-:W-:-:S02]  /*4040*/  SHF.L.U32 R0, R0, 0x14, RZ ;  /* 0x0000001400007819 */ /* 0x000fc400000006ff */
[----:B------:R-:W-:-:S03]  /*4050*/  LEA.HI.X R3, R3, RZ, RZ, 0x16, P2 ;  /* 0x000000ff03037211 */ /* 0x000fc600010fb4ff */
[----:B------:R-:W-:Y:S02]  /*4060*/  @P1 IADD3 R6, PT, PT, -R6, RZ, RZ ;  /* 0x000000ff06061210 */ /* 0x000fe40007ffe1ff */
[--C-:B------:R-:W-:Y:S02]  /*4070*/  SHF.R.U64 R2, R2, 0x1, R3.reuse ;  /* 0x0000000102027819 */ /* 0x100fe40000001203 */
[----:B------:R-:W-:Y:S02]  /*4080*/  SHF.R.U32.HI R3, RZ, 0x1, R3 ;  /* 0x00000001ff037819 */ /* 0x000fe40000011603 */
[----:B------:R-:W-:-:S04]  /*4090*/  IADD3 R11, P2, P3, RZ, RZ, R2 ;  /* 0x000000ffff0b7210 */ /* 0x000fc80007b5e002 */
[----:B------:R-:W-:-:S04]  /*40a0*/  IADD3.X R0, PT, PT, R0, 0x3fe00000, R3, P2, P3 ;  /* 0x3fe0000000007810 */ /* 0x000fc800017e6403 */
[----:B------:R-:W-:-:S07]  /*40b0*/  LOP3.LUT R7, R0, R25, RZ, 0xfc, !PT ;  /* 0x0000001900077212 */ /* 0x000fce00078efcff */
.L_x_72:
[----:B------:R-:W-:Y:S02]  /*40c0*/  MOV R0, R6 ;  /* 0x0000000600007202 */ /* 0x000fe40000000f00 */
[----:B------:R-:W-:Y:S02]  /*40d0*/  MOV R6, R11 ;  /* 0x0000000b00067202 */ /* 0x000fe40000000f00 */
[----:B------:R-:W-:-:S04]  /*40e0*/  MOV R11, 0x0 ;  /* 0x00000000000b7802 */ /* 0x000fc80000000f00 */
[----:B------:R-:W-:Y:S05]  /*40f0*/  RET.REL.NODEC R10 `(trendflex_many_series_one_param_f32) ;  /* 0xffffffbc0ac07950 */ /* 0x000fea0003c3ffff */
.L_x_76:
[----:B------:R-:W-:-:S00]  /*4100*/  BRA `(.L_x_76) ;  /* 0xfffffffc00fc7947 */ /* 0x000fc0000383ffff */
[----:B------:R-:W-:-:S00]  /*4110*/  NOP ;  /* 0x0000000000007918 */ /* 0x000fc00000000000 */
        /* <DEDUP_REMOVED lines=14> */
.L_x_165:


//--------------------- .text.trendflex_batch_f32 --------------------------
	.section	.text.trendflex_batch_f32,"ax",@progbits
	.align	128
        .global         trendflex_batch_f32
        .type           trendflex_batch_f32,@function
        .size           trendflex_batch_f32,(.L_x_169 - trendflex_batch_f32)
        .other          trendflex_batch_f32,@"STO_CUDA_ENTRY STV_DEFAULT"
trendflex_batch_f32:
.text.trendflex_batch_f32:
[----:B------:R-:W0:Y:S01]  /*0000*/  LDC R1, c[0x0][0x37c] ;  /* 0x0000df00ff017b82 */ /* 0x000e220000000800 */
[----:B------:R-:W1:Y:S07]  /*0010*/  S2R R0, SR_TID.X ;  /* 0x0000000000007919 */ /* 0x000e6e0000002100 */
[----:B------:R-:W1:Y:S01]  /*0020*/  S2UR UR4, SR_CTAID.X ;  /* 0x00000000000479c3 */ /* 0x000e620000002500 */
[----:B------:R-:W2:Y:S01]  /*0030*/  LDCU UR5, c[0x0][0x394] ;  /* 0x00007280ff0577ac */ /* 0x000ea20008000800 */
[----:B0-----:R-:W-:-:S06]  /*0040*/  VIADD R1, R1, 0xffffffd8 ;  /* 0xffffffd801017836 */ /* 0x001fcc0000000000 */
[----:B------:R-:W1:Y:S02]  /*0050*/  LDC R11, c[0x0][0x360] ;  /* 0x0000d800ff0b7b82 */ /* 0x000e640000000800 */
[----:B-1----:R-:W-:-:S05]  /*0060*/  IMAD R11, R11, UR4, R0 ;  /* 0x000000040b0b7c24 */ /* 0x002fca000f8e0200 */
[----:B--2---:R-:W-:-:S13]  /*0070*/  ISETP.GE.AND P0, PT, R11, UR5, PT ;  /* 0x000000050b007c0c */ /* 0x004fda000bf06270 */
[----:B------:R-:W-:Y:S05]  /*0080*/  @P0 EXIT ;  /* 0x000000000000094d */ /* 0x000fea0003800000 */
[----:B------:R-:W0:Y:S01]  /*0090*/  LDC.64 R16, c[0x0][0x388] ;  /* 0x0000e200ff107b82 */ /* 0x000e220000000a00 */
[----:B------:R-:W1:Y:S01]  /*00a0*/  LDCU.64 UR4, c[0x0][0x358] ;  /* 0x00006b00ff0477ac */ /* 0x000e620008000a00 */
[----:B------:R-:W2:Y:S06]  /*00b0*/  LDCU UR6, c[0x0][0x398] ;  /* 0x00007300ff0677ac */ /* 0x000eac0008000800 */
[----:B------:R-:W3:Y:S01]  /*00c0*/  LDC R10, c[0x0][0x390] ;  /* 0x0000e400ff0a7b82 */ /* 0x000ee20000000800 */
[----:B0-----:R-:W-:-:S06]  /*00d0*/  IMAD.WIDE R16, R11, 0x4, R16 ;  /* 0x000000040b107825 */ /* 0x001fcc00078e0210 */
[----:B-1----:R-:W3:Y:S02]  /*00e0*/  LDG.E.CONSTANT R16, desc[UR4][R16.64] ;  /* 0x0000000410107981 */ /* 0x002ee4000c1e9900 */
[----:B---3--:R-:W-:-:S04]  /*00f0*/  ISETP.GE.AND P0, PT, R16, R10, PT ;  /* 0x0000000a1000720c */ /* 0x008fc80003f06270 */
[----:B------:R-:W-:-:S04]  /*0100*/  ISETP.GT.AND P0, PT, R16, RZ, !P0 ;  /* 0x000000ff1000720c */ /* 0x000fc80004704270 */
[----:B------:R-:W-:-:S04]  /*0110*/  ISETP.LT.OR P0, PT, R10, 0x1, !P0 ;  /* 0x000000010a00780c */ /* 0x000fc80004701670 */
[----:B--2---:R-:W-:-:S13]  /*0120*/  ISETP.LE.U32.OR P0, PT, R10, UR6, P0 ;  /* 0x000000060a007c0c */ /* 0x004fda0008703470 */
[----:B------:R-:W-:Y:S05]  /*0130*/  @P0 EXIT ;  /* 0x000000000000094d */ /* 0x000fea0003800000 */
[----:B------:R-:W-:-:S05]  /*0140*/  VIADD R23, R10, -UR6 ;  /* 0x800000060a177c36 */ /* 0x000fca0008000000 */
        /* <DEDUP_REMOVED lines=9> */
[----:B------:R-:W0:Y:S01]  /*01e0*/  I2F.F64.U32 R4, R4 ;  /* 0x0000000400047312 */ /* 0x000e220000201800 */
[----:B------:R-:W-:Y:S01]  /*01f0*/  IMAD R11, R11, R10, RZ ;  /* 0x0000000a0b0b7224 */ /* 0x000fe200078e02ff */
[----:B------:R-:W-:Y:S04]  /*0200*/  BSSY.RECONVERGENT B0, `(.L_x_77) ;  /* 0x0000011000007945 */ /* 0x000fe80003800200 */
[----:B------:R-:W-:Y:S02]  /*0210*/  SHF.R.S32.HI R10, RZ, 0x1f, R11 ;  /* 0x0000001fff0a7819 */ /* 0x000fe4000001140b */
[----:B0-----:R-:W0:Y:S01]  /*0220*/  MUFU.RCP64H R3, R5 ;  /* 0x0000000500037308 */ /* 0x001e220000001800 */
[----:B------:R-:W-:-:S05]  /*0230*/  VIADD R2, R5, 0x300402 ;  /* 0x0030040205027836 */ /* 0x000fca0000000000 */
[----:B------:R-:W-:Y:S01]  /*0240*/  FSETP.GEU.AND P0, PT, |R2|, 5.8789094863358348022e-39, PT ;  /* 0x004004020200780b */ /* 0x000fe20003f0e200 */
[----:B0-----:R-:W-:-:S08]  /*0250*/  DFMA R6, -R4, R2, 1 ;  /* 0x3ff000000406742b */ /* 0x001fd00000000102 */
[----:B------:R-:W-:-:S08]  /*0260*/  DFMA R6, R6, R6, R6 ;  /* 0x000000060606722b */ /* 0x000fd00000000006 */
[----:B------:R-:W-:-:S08]  /*0270*/  DFMA R6, R2, R6, R2 ;  /* 0x000000060206722b */ /* 0x000fd00000000002 */
[----:B------:R-:W-:-:S08]  /*0280*/  DFMA R8, -R4, R6, 1 ;  /* 0x3ff000000408742b */ /* 0x000fd00000000106 */
[----:B------:R-:W-:Y:S01]  /*0290*/  DFMA R2, R6, R8, R6 ;  /* 0x000000080602722b */ /* 0x000fe20000000006 */
[----:B------:R-:W-:Y:S10]  /*02a0*/  @P0 BRA `(.L_x_78) ;  /* 0x0000000000180947 */ /* 0x000ff40003800000 */
[----:B------:R-:W-:-:S05]  /*02b0*/  LOP3.LUT R0, R5, 0x7fffffff, RZ, 0xc0, !PT ;  /* 0x7fffffff05007812 */ /* 0x000fca00078ec0ff */
[----:B------:R-:W-:Y:S01]  /*02c0*/  VIADD R7, R0, 0xfff00000 ;  /* 0xfff0000000077836 */ /* 0x000fe20000000000 */
[----:B------:R-:W-:-:S07]  /*02d0*/  MOV R0, 0x2f0 ;  /* 0x000002f000007802 */ /* 0x000fce0000000f00 */
[----:B------:R-:W-:Y:S05]  /*02e0*/  CALL.REL.NOINC `($__internal_3_$__cuda_sm20_dblrcp_rn_slowpath_v3) ;  /* 0x0000003c00987944 */ /* 0x000fea0003c00000 */
[----:B------:R-:W-:Y:S02]  /*02f0*/  IMAD.MOV.U32 R2, RZ, RZ, R30 ;  /* 0x000000ffff027224 */ /* 0x000fe400078e001e */
[----:B------:R-:W-:-:S07]  /*0300*/  IMAD.MOV.U32 R3, RZ, RZ, R31 ;  /* 0x000000ffff037224 */ /* 0x000fce00078e001f */
.L_x_78:
[----:B------:R-:W-:Y:S05]  /*0310*/  BSYNC.RECONVERGENT B0 ;  /* 0x0000000000007941 */ /* 0x000fea0003800200 */
.L_x_77:
[----:B------:R-:W-:Y:S01]  /*0320*/  UMOV UR6, 0x20000000 ;  /* 0x2000000000067882 */ /* 0x000fe20000000000 */
[----:B------:R-:W-:Y:S01]  /*0330*/  UMOV UR7, 0x4011c583 ;  /* 0x4011c58300077882 */ /* 0x000fe20000000000 */
[----:B------:R-:W-:Y:S01]  /*0340*/  IMAD.MOV.U32 R6, RZ, RZ, 0x652b82fe ;  /* 0x652b82feff067424 */ /* 0x000fe200078e00ff */
[----:B------:R-:W-:Y:S01]  /*0350*/  DMUL R4, R2, -UR6 ;  /* 0x8000000602047c28 */ /* 0x000fe20008000000 */
[----:B------:R-:W-:Y:S01]  /*0360*/  IMAD.MOV.U32 R7, RZ, RZ, 0x3ff71547 ;  /* 0x3ff71547ff077424 */ /* 0x000fe200078e00ff */
[----:B------:R-:W-:Y:S01]  /*0370*/  UMOV UR6, 0xfefa39ef ;  /* 0xfefa39ef00067882 */ /* 0x000fe20000000000 */
[----:B------:R-:W-:Y:S01]  /*0380*/  UMOV UR7, 0x3fe62e42 ;  /* 0x3fe62e4200077882 */ /* 0x000fe20000000000 */
[----:B------:R-:W-:Y:S04]  /*0390*/  BSSY.RECONVERGENT B0, `(.L_x_79) ;  /* 0x0000037000007945 */ /* 0x000fe80003800200 */
[----:B------:R-:W-:-:S02]  /*03a0*/  DFMA R6, R4, R6, 6.75539944105574400000e+15 ;  /* 0x433800000406742b */ /* 0x000fc40000000006 */
[----:B------:R-:W-:-:S06]  /*03b0*/  FSETP.GEU.AND P0, PT, |R5|, 4.1917929649353027344, PT ;  /* 0x4086232b0500780b */ /* 0x000fcc0003f0e200 */
[----:B------:R-:W-:-:S08]  /*03c0*/  DADD R8, R6, -6.75539944105574400000e+15 ;  /* 0xc338000006087429 */ /* 0x000fd00000000000 */
[----:B------:R-:W-:Y:S01]  /*03d0*/  DFMA R12, R8, -UR6, R4 ;  /* 0x80000006080c7c2b */ /* 0x000fe20008000004 */
[----:B------:R-:W-:Y:S01]  /*03e0*/  UMOV UR6, 0x3b39803f ;  /* 0x3b39803f00067882 */ /* 0x000fe20000000000 */
[----:B------:R-:W-:-:S06]  /*03f0*/  UMOV UR7, 0x3c7abc9e ;  /* 0x3c7abc9e00077882 */ /* 0x000fcc0000000000 */
[----:B------:R-:W-:Y:S01]  /*0400*/  DFMA R12, R8, -UR6, R12 ;  /* 0x80000006080c7c2b */ /* 0x000fe2000800000c */
[----:B------:R-:W-:Y:S01]  /*0410*/  UMOV UR6, 0x69ce2bdf ;  /* 0x69ce2bdf00067882 */ /* 0x000fe20000000000 */
[----:B------:R-:W-:Y:S01]  /*0420*/  IMAD.MOV.U32 R8, RZ, RZ, -0x35dec16 ;  /* 0xfca213eaff087424 */ /* 0x000fe200078e00ff */
[----:B------:R-:W-:Y:S01]  /*0430*/  MOV R9, 0x3e928af3 ;  /* 0x3e928af300097802 */ /* 0x000fe20000000f00 */
[----:B------:R-:W-:-:S05]  /*0440*/  UMOV UR7, 0x3e5ade15 ;  /* 0x3e5ade1500077882 */ /* 0x000fca0000000000 */
        /* <DEDUP_REMOVED lines=26> */
[----:B------:R-:W-:-:S10]  /*05f0*/  DFMA R8, R12, R8, 1 ;  /* 0x3ff000000c08742b */ /* 0x000fd40000000008 */
[----:B------:R-:W-:Y:S02]  /*0600*/  IMAD R21, R6, 0x100000, R9 ;  /* 0x0010000006157824 */ /* 0x000fe400078e0209 */
[----:B------:R-:W-:Y:S01]  /*0610*/  IMAD.MOV.U32 R20, RZ, RZ, R8 ;  /* 0x000000ffff147224 */ /* 0x000fe200078e0008 */
[----:B------:R-:W-:Y:S06]  /*0620*/  @!P0 BRA `(.L_x_80) ;  /* 0x0000000000348947 */ /* 0x000fec0003800000 */
[----:B------:R-:W-:Y:S01]  /*0630*/  FSETP.GEU.AND P1, PT, |R5|, 4.2275390625, PT ;  /* 0x408748000500780b */ /* 0x000fe20003f2e200 */
[C---:B------:R-:W-:Y:S02]  /*0640*/  DADD R12, R4.reuse, +INF ;  /* 0x7ff00000040c7429 */ /* 0x040fe40000000000 */
[----:B------:R-:W-:-:S08]  /*0650*/  DSETP.GEU.AND P0, PT, R4, RZ, PT ;  /* 0x000000ff0400722a */ /* 0x000fd00003f0e000 */
[----:B------:R-:W-:Y:S02]  /*0660*/  FSEL R20, R12, RZ, P0 ;  /* 0x000000ff0c147208 */ /* 0x000fe40000000000 */
[----:B------:R-:W-:Y:S01]  /*0670*/  @!P1 LEA.HI R0, R6, R6, RZ, 0x1 ;  /* 0x0000000606009211 */ /* 0x000fe200078f08ff */
[----:B------:R-:W-:Y:S01]  /*0680*/  @!P1 IMAD.MOV.U32 R4, RZ, RZ, R8 ;  /* 0x000000ffff049224 */ /* 0x000fe200078e0008 */
[----:B------:R-:W-:Y:S02]  /*0690*/  FSEL R21, R13, RZ, P0 ;  /* 0x000000ff0d157208 */ /* 0x000fe40000000000 */
[----:B------:R-:W-:-:S05]  /*06a0*/  @!P1 SHF.R.S32.HI R5, RZ, 0x1, R0 ;  /* 0x00000001ff059819 */ /* 0x000fca0000011400 */
[----:B------:R-:W-:Y:S02]  /*06b0*/  @!P1 IMAD.IADD R6, R6, 0x1, -R5 ;  /* 0x0000000106069824 */ /* 0x000fe400078e0a05 */
[----:B------:R-:W-:-:S03]  /*06c0*/  @!P1 IMAD R5, R5, 0x100000, R9 ;  /* 0x0010000005059824 */ /* 0x000fc600078e0209 */
[----:B------:R-:W-:Y:S01]  /*06d0*/  @!P1 LEA R7, R6, 0x3ff00000, 0x14 ;  /* 0x3ff0000006079811 */ /* 0x000fe200078ea0ff */
[----:B------:R-:W-:-:S06]  /*06e0*/  @!P1 IMAD.MOV.U32 R6, RZ, RZ, RZ ;  /* 0x000000ffff069224 */ /* 0x000fcc00078e00ff */
[----:B------:R-:W-:-:S11]  /*06f0*/  @!P1 DMUL R20, R4, R6 ;  /* 0x0000000604149228 */ /* 0x000fd60000000000 */
.L_x_80:
[----:B------:R-:W-:Y:S05]  /*0700*/  BSYNC.RECONVERGENT B0 ;  /* 0x0000000000007941 */ /* 0x000fea0003800200 */
.L_x_79:
[----:B------:R-:W-:Y:S01]  /*0710*/  UMOV UR6, 0x20000000 ;  /* 0x2000000000067882 */ /* 0x000fe20000000000 */
[----:B------:R-:W-:Y:S01]  /*0720*/  UMOV UR7, 0x4011c583 ;  /* 0x4011c58300077882 */ /* 0x000fe20000000000 */
[----:B------:R-:W-:Y:S01]  /*0730*/  BSSY.RECONVERGENT B0, `(.L_x_81) ;  /* 0x000001c000007945 */ /* 0x000fe20003800200 */
[----:B------:R-:W-:Y:S02]  /*0740*/  DMUL R24, R2, UR6 ;  /* 0x0000000602187c28 */ /* 0x000fe40008000000 */
[----:B------:R-:W-:-:S06]  /*0750*/  DMUL R12, R20, R20 ;  /* 0x00000014140c7228 */ /* 0x000fcc0000000000 */
[----:B------:R-:W-:-:S14]  /*0760*/  DSETP.NEU.AND P0, PT, R24, +INF , PT ;  /* 0x7ff000001800742a */ /* 0x000fdc0003f0d000 */
[----:B------:R-:W-:Y:S01]  /*0770*/  @!P0 DMUL R2, RZ, +INF ;  /* 0x7ff00000ff028828 */ /* 0x000fe20000000000 */
[----:B------:R-:W-:Y:S01]  /*0780*/  @!P0 IMAD.MOV.U32 R0, RZ, RZ, 0x1 ;  /* 0x00000001ff008424 */ /* 0x000fe200078e00ff */
[----:B------:R-:W-:Y:S09]  /*0790*/  @!P0 BRA `(.L_x_82) ;  /* 0x0000000000548947 */ /* 0x000ff20003800000 */
[----:B------:R-:W-:Y:S01]  /*07a0*/  UMOV UR6, 0x6dc9c883 ;  /* 0x6dc9c88300067882 */ /* 0x000fe20000000000 */
[----:B------:R-:W-:Y:S01]  /*07b0*/  UMOV UR7, 0x3fe45f30 ;  /* 0x3fe45f3000077882 */ /* 0x000fe20000000000 */
[C---:B------:R-:W-:Y:S01]  /*07c0*/  DSETP.GE.AND P0, PT, R24.reuse, 2.14748364800000000000e+09, PT ;  /* 0x41e000001800742a */ /* 0x040fe20003f06000 */
[----:B------:R-:W-:Y:S01]  /*07d0*/  BSSY.RECONVERGENT B1, `(.L_x_83) ;  /* 0x0000010000017945 */ /* 0x000fe20003800200 */
        /* <DEDUP_REMOVED lines=14> */
[----:B------:R-:W-:Y:S05]  /*08c0*/  CALL.REL.NOINC `($trendflex_batch_f32$__internal_trig_reduction_slowpathd) ;  /* 0x0000004400147944 */ /* 0x000fea0003c00000 */
.L_x_84:
[----:B------:R-:W-:Y:S05]  /*08d0*/  BSYNC.RECONVERGENT B1 ;  /* 0x0000000000017941 */ /* 0x000fea0003800200 */
.L_x_83:
[----:B------:R-:W-:-:S07]  /*08e0*/  VIADD R0, R0, 0x1 ;  /* 0x0000000100007836 */ /* 0x000fce0000000000 */
.L_x_82:
[----:B------:R-:W-:Y:S05]  /*08f0*/  BSYNC.RECONVERGENT B0 ;  /* 0x0000000000007941 */ /* 0x000fea0003800200 */
.L_x_81:
[----:B------:R-:W0:Y:S01]  /*0900*/  LDCU.64 UR6, c[0x4][0x8] ;  /* 0x01000100ff0677ac */ /* 0x000e220008000a00 */
[C---:B------:R-:W-:Y:S01]  /*0910*/  IMAD.SHL.U32 R4, R0.reuse, 0x40, RZ ;  /* 0x0000004000047824 */ /* 0x040fe200078e00ff */
[----:B------:R-:W-:Y:S01]  /*0920*/  LOP3.LUT R8, R0, 0x1, RZ, 0xc0, !PT ;  /* 0x0000000100087812 */ /* 0x000fe200078ec0ff */
[----:B------:R-:W-:Y:S01]  /*0930*/  IMAD.MOV.U32 R18, RZ, RZ, 0x20fd8164 ;  /* 0x20fd8164ff127424 */ /* 0x000fe200078e00ff */
[----:B------:R-:W1:Y:S02]  /*0940*/  LDCU.64 UR12, c[0x0][0x3a0] ;  /* 0x00007400ff0c77ac */ /* 0x000e640008000a00 */
[----:B------:R-:W-:-:S04]  /*0950*/  LOP3.LUT R4, R4, 0x40, RZ, 0xc0, !PT ;  /* 0x0000004004047812 */ /* 0x000fc800078ec0ff */
[----:B0-----:R-:W-:-:S04]  /*0960*/  IADD3 R14, P0, PT, R4, UR6, RZ ;  /* 0x00000006040e7c10 */ /* 0x001fc8000ff1e0ff */
[----:B------:R-:W-:-:S05]  /*0970*/  IADD3.X R15, PT, PT, RZ, UR7, RZ, P0, !PT ;  /* 0x00000007ff0f7c10 */ /* 0x000fca00087fe4ff */
[----:B------:R-:W2:Y:S04]  /*0980*/  LDG.E.128.CONSTANT R4, desc[UR4][R14.64] ;  /* 0x000000040e047981 */ /* 0x000ea8000c1e9d00 */
[----:B------:R-:W3:Y:S04]  /*0990*/  LDG.E.128.CONSTANT R24, desc[UR4][R14.64+0x10] ;  /* 0x000010040e187981 */ /* 0x000ee8000c1e9d00 */
[----:B------:R0:W4:Y:S01]  /*09a0*/  LDG.E.128.CONSTANT R28, desc[UR4][R14.64+0x20] ;  /* 0x000020040e1c7981 */ /* 0x000122000c1e9d00 */
[----:B------:R-:W-:Y:S01]  /*09b0*/  IMAD.MOV.U32 R17, RZ, RZ, 0x3da8ff83 ;  /* 0x3da8ff83ff117424 */ /* 0x000fe200078e00ff */
[----:B------:R-:W-:Y:S01]  /*09c0*/  ISETP.NE.U32.AND P0, PT, R8, 0x1, PT ;  /* 0x000000010800780c */ /* 0x000fe20003f05070 */
[----:B------:R-:W-:-:S03]  /*09d0*/  DMUL R8, R2, R2 ;  /* 0x0000000202087228 */ /* 0x000fc60000000000 */
[----:B------:R-:W-:Y:S02]  /*09e0*/  FSEL R18, R18, -8.06006814911005101289e+34, !P0 ;  /* 0xf9785eba12127808 */ /* 0x000fe40004000000 */
[----:B------:R-:W-:Y:S01]  /*09f0*/  FSEL R19, -R17, 0.11223486810922622681, !P0 ;  /* 0x3de5db6511137808 */ /* 0x000fe20004000100 */
[----:B------:R-:W-:Y:S01]  /*0a00*/  IMAD.MOV.U32 R17, RZ, RZ, RZ ;  /* 0x000000ffff117224 */ /* 0x000fe200078e00ff */
[----:B0-----:R-:W-:-:S04]  /*0a10*/  DADD R14, R20, R20 ;  /* 0x00000000140e7229 */ /* 0x001fc80000000014 */
[----:B--2---:R-:W-:-:S08]  /*0a20*/  DFMA R4, R8, R18, R4 ;  /* 0x000000120804722b */ /* 0x004fd00000000004 */
[----:B------:R-:W-:Y:S01]  /*0a30*/  DFMA R4, R8, R4, R6 ;  /* 0x000000040804722b */ /* 0x000fe20000000006 */
[----:B------:R-:W0:Y:S01]  /*0a40*/  LDC R7, c[0x0][0x390] ;  /* 0x0000e400ff077b82 */ /* 0x000e220000000800 */
[----:B------:R-:W-:-:S06]  /*0a50*/  SHF.L.U64.HI R6, R11, 0x2, R10 ;  /* 0x000000020b067819 */ /* 0x000fcc000001020a */
[----:B---3--:R-:W-:-:S08]  /*0a60*/  DFMA R4, R8, R4, R24 ;  /* 0x000000040804722b */ /* 0x008fd00000000018 */
[----:B------:R-:W-:-:S08]  /*0a70*/  DFMA R4, R8, R4, R26 ;  /* 0x000000040804722b */ /* 0x000fd0000000001a */
[----:B----4-:R-:W-:Y:S01]  /*0a80*/  DFMA R4, R8, R4, R28 ;  /* 0x000000040804722b */ /* 0x010fe2000000001c */
[C---:B0-----:R-:W-:Y:S02]  /*0a90*/  ISETP.GE.U32.AND P2, PT, R7.reuse, 0x8, PT ;  /* 0x000000080700780c */ /* 0x041fe40003f46070 */
[----:B------:R-:W-:-:S05]  /*0aa0*/  LOP3.LUT R22, R7, 0x7, RZ, 0xc0, !PT ;  /* 0x0000000707167812 */ /* 0x000fca00078ec0ff */
[----:B------:R-:W-:Y:S01]  /*0ab0*/  DFMA R4, R8, R4, R30 ;  /* 0x000000040804722b */ /* 0x000fe2000000001e */
[----:B------:R-:W-:-:S07]  /*0ac0*/  ISETP.NE.AND P1, PT, R22, RZ, PT ;  /* 0x000000ff1600720c */ /* 0x000fce0003f25270 */
[----:B------:R-:W-:Y:S02]  /*0ad0*/  DFMA R2, R4, R2, R2 ;  /* 0x000000020402722b */ /* 0x000fe40000000002 */
[----:B------:R-:W-:-:S10]  /*0ae0*/  DFMA R4, R8, R4, 1 ;  /* 0x3ff000000804742b */ /* 0x000fd40000000004 */
[----:B------:R-:W-:Y:S01]  /*0af0*/  FSEL R8, R4, R2, !P0 ;  /* 0x0000000204087208 */ /* 0x000fe20004000000 */
[----:B------:R-:W-:Y:S01]  /*0b00*/  IMAD.SHL.U32 R2, R11, 0x4, RZ ;  /* 0x000000040b027824 */ /* 0x000fe200078e00ff */
[----:B------:R-:W-:Y:S02]  /*0b10*/  FSEL R9, R5, R3, !P0 ;  /* 0x0000000305097208 */ /* 0x000fe40004000000 */
[----:B------:R-:W0:Y:S01]  /*0b20*/  LDC R3, c[0x0][0x398] ;  /* 0x0000e600ff037b82 */ /* 0x000e220000000800 */
[----:B------:R-:W-:-:S03]  /*0b30*/  LOP3.LUT P0, RZ, R0, 0x2, RZ, 0xc0, !PT ;  /* 0x0000000200ff7812 */ /* 0x000fc6000780c0ff */
[----:B------:R-:W-:-:S10]  /*0b40*/  DADD R4, RZ, -R8 ;  /* 0x00000000ff047229 */ /* 0x000fd40000000808 */
[----:B------:R-:W-:Y:S02]  /*0b50*/  FSEL R8, R8, R4, !P0 ;  /* 0x0000000408087208 */ /* 0x000fe40004000000 */
[----:B------:R-:W-:Y:S02]  /*0b60*/  FSEL R9, R9, R5, !P0 ;  /* 0x0000000509097208 */ /* 0x000fe40004000000 */
[----:B-1----:R-:W-:-:S04]  /*0b70*/  IADD3 R4, P0, PT, R2, UR12, RZ ;  /* 0x0000000c02047c10 */ /* 0x002fc8000ff1e0ff */
[----:B------:R-:W-:Y:S01]  /*0b80*/  DMUL R14, R14, R8 ;  /* 0x000000080e0e7228 */ /* 0x000fe20000000000 */
[----:B------:R-:W-:Y:S10]  /*0b90*/  @!P2 BRA `(.L_x_85) ;  /* 0x000000000098a947 */ /* 0x000ff40003800000 */
[----:B------:R-:W1:Y:S01]  /*0ba0*/  LDCU.128 UR8, c[0x0][0x3a0] ;  /* 0x00007400ff0877ac */ /* 0x000e620008000c00 */
[----:B------:R-:W-:Y:S01]  /*0bb0*/  IMAD.MOV.U32 R8, RZ, RZ, 0x10 ;  /* 0x00000010ff087424 */ /* 0x000fe200078e00ff */
[----:B------:R-:W-:Y:S01]  /*0bc0*/  LOP3.LUT R17, R7, 0x7ffffff8, RZ, 0xc0, !PT ;  /* 0x7ffffff807117812 */ /* 0x000fe200078ec0ff */
[----:B------:R-:W-:Y:S02]  /*0bd0*/  IMAD.MOV.U32 R9, RZ, RZ, 0x0 ;  /* 0x00000000ff097424 */ /* 0x000fe400078e00ff */
[----:B------:R-:W-:-:S04]  /*0be0*/  IMAD.WIDE R8, R11, 0x4, R8 ;  /* 0x000000040b087825 */ /* 0x000fc800078e0208 */
[----:B------:R-:W-:Y:S01]  /*0bf0*/  IMAD.MOV R0, RZ, RZ, -R17 ;  /* 0x000000ffff007224 */ /* 0x000fe200078e0a11 */
[C---:B-1----:R-:W-:Y:S02]  /*0c00*/  IADD3 R20, P2, PT, R8.reuse, UR10, RZ ;  /* 0x0000000a08147c10 */ /* 0x042fe4000ff5e0ff */
[----:B------:R-:W-:Y:S02]  /*0c10*/  IADD3 R10, P3, PT, R8, UR8, RZ ;  /* 0x00000008080a7c10 */ /* 0x000fe4000ff7e0ff */
[C---:B------:R-:W-:Y:S02]  /*0c20*/  IADD3.X R25, PT, PT, R9.reuse, UR11, RZ, P2, !PT ;  /* 0x0000000b09197c10 */ /* 0x040fe400097fe4ff */
[----:B------:R-:W-:-:S09]  /*0c30*/  IADD3.X R21, PT, PT, R9, UR9, RZ, P3, !PT ;  /* 0x0000000909157c10 */ /* 0x000fd20009ffe4ff */
.L_x_86:
[----:B-1----:R-:W-:Y:S01]  /*0c40*/  IMAD.MOV.U32 R27, RZ, RZ, 0x7fffffff ;  /* 0x7fffffffff1b7424 */ /* 0x002fe200078e00ff */
[----:B------:R-:W-:Y:S01]  /*0c50*/  MOV R9, R25 ;  /* 0x0000001900097202 */ /* 0x000fe20000000f00 */
[----:B------:R-:W-:Y:S02]  /*0c60*/  IMAD.MOV.U32 R8, RZ, RZ, R20 ;  /* 0x000000ffff087224 */ /* 0x000fe400078e0014 */
[----:B------:R-:W-:Y:S02]  /*0c70*/  IMAD.MOV.U32 R18, RZ, RZ, R10 ;  /* 0x000000ffff127224 */ /* 0x000fe400078e000a */
[----:B------:R-:W-:Y:S01]  /*0c80*/  IMAD.MOV.U32 R19, RZ, RZ, R21 ;  /* 0x000000ffff137224 */ /* 0x000fe200078e0015 */
[----:B------:R1:W-:Y:S01]  /*0c90*/  STG.E desc[UR4][R8.64+-0x10], R27 ;  /* 0xfffff01b08007986 */ /* 0x0003e2000c101904 */
[----:B------:R-:W-:Y:S01]  /*0ca0*/  VIADD R0, R0, 0x8 ;  /* 0x0000000800007836 */ /* 0x000fe20000000000 */
[----:B------:R-:W-:Y:S02]  /*0cb0*/  IADD3 R20, P3, PT, R8, 0x20, RZ ;  /* 0x0000002008147810 */ /* 0x000fe40007f7e0ff */
[----:B------:R1:W-:Y:S01]  /*0cc0*/  STG.E desc[UR4][R18.64+-0x10], RZ ;  /* 0xfffff0ff12007986 */ /* 0x0003e2000c101904 */
[----:B------:R-:W-:-:S02]  /*0cd0*/  IADD3 R10, P4, PT, R18, 0x20, RZ ;  /* 0x00000020120a7810 */ /* 0x000fc40007f9e0ff */
[----:B------:R-:W-:Y:S01]  /*0ce0*/  ISETP.NE.AND P2, PT, R0, RZ, PT ;  /* 0x000000ff0000720c */ /* 0x000fe20003f45270 */
[----:B------:R1:W-:Y:S01]  /*0cf0*/  STG.E desc[UR4][R8.64+-0xc], R27 ;  /* 0xfffff41b08007986 */ /* 0x0003e2000c101904 */
[----:B------:R-:W-:Y:S02]  /*0d00*/  IMAD.X R25, RZ, RZ, R9, P3 ;  /* 0x000000ffff197224 */ /* 0x000fe400018e0609 */
[----:B------:R-:W-:Y:S01]  /*0d10*/  IMAD.X R21, RZ, RZ, R19, P4 ;  /* 0x000000ffff157224 */ /* 0x000fe200020e0613 */
[----:B------:R1:W-:Y:S04]  /*0d20*/  STG.E desc[UR4][R18.64+-0xc], RZ ;  /* 0xfffff4ff12007986 */ /* 0x0003e8000c101904 */
[----:B------:R1:W-:Y:S04]  /*0d30*/  STG.E desc[UR4][R8.64+-0x8], R27 ;  /* 0xfffff81b08007986 */ /* 0x0003e8000c101904 */
        /* <DEDUP_REMOVED lines=10> */
[----:B------:R1:W-:Y:S01]  /*0de0*/  STG.E desc[UR4][R18.64+0xc], RZ ;  /* 0x00000cff12007986 */ /* 0x0003e2000c101904 */
[----:B------:R-:W-:Y:S05]  /*0df0*/  @P2 BRA `(.L_x_86) ;  /* 0xfffffffc00902947 */ /* 0x000fea000383ffff */
.L_x_85:
[----:B0-----:R-:W-:Y:S01]  /*0e00*/  IMAD.IADD R10, R16, 0x1, R3 ;  /* 0x00000001100a7824 */ /* 0x001fe200078e0203 */
[----:B------:R-:W-:Y:S01]  /*0e10*/  IADD3.X R5, PT, PT, R6, UR13, RZ, P0, !PT ;  /* 0x0000000d06057c10 */ /* 0x000fe200087fe4ff */
[----:B------:R-:W-:Y:S06]  /*0e20*/  @!P1 BRA `(.L_x_87) ;  /* 0x0000000000949947 */ /* 0x000fec0003800000 */
[----:B------:R-:W1:Y:S01]  /*0e30*/  LDCU.64 UR6, c[0x0][0x3a8] ;  /* 0x00007500ff0677ac */ /* 0x000e620008000a00 */
[----:B------:R-:W-:Y:S02]  /*0e40*/  ISETP.GE.U32.AND P0, PT, R22, 0x4, PT ;  /* 0x000000041600780c */ /* 0x000fe40003f06070 */
[----:B------:R-:W-:-:S04]  /*0e50*/  LOP3.LUT R0, R7, 0x3, RZ, 0xc0, !PT ;  /* 0x0000000307007812 */ /* 0x000fc800078ec0ff */
[----:B------:R-:W-:Y:S02]  /*0e60*/  ISETP.NE.AND P1, PT, R0, RZ, PT ;  /* 0x000000ff0000720c */ /* 0x000fe40003f25270 */
[----:B-1----:R-:W-:-:S04]  /*0e70*/  IADD3 R8, P2, PT, R2, UR6, RZ ;  /* 0x0000000602087c10 */ /* 0x002fc8000ff5e0ff */
[----:B------:R-:W-:Y:S01]  /*0e80*/  IADD3.X R9, PT, PT, R6, UR7, RZ, P2, !PT ;  /* 0x0000000706097c10 */ /* 0x000fe200097fe4ff */
[----:B------:R-:W-:Y:S08]  /*0e90*/  @!P0 BRA `(.L_x_88) ;  /* 0x0000000000308947 */ /* 0x000ff00003800000 */
[----:B------:R-:W-:Y:S02]  /*0ea0*/  IMAD.MOV.U32 R25, RZ, RZ, 0x7fffffff ;  /* 0x7fffffffff197424 */ /* 0x000fe400078e00ff */
[----:B------:R-:W-:-:S04]  /*0eb0*/  IMAD.WIDE.U32 R18, R17, 0x4, R8 ;  /* 0x0000000411127825 */ /* 0x000fc800078e0008 */
[C---:B------:R-:W-:Y:S01]  /*0ec0*/  IMAD.WIDE.U32 R20, R17.reuse, 0x4, R4 ;  /* 0x0000000411147825 */ /* 0x040fe200078e0004 */
[----:B------:R0:W-:Y:S03]  /*0ed0*/  STG.E desc[UR4][R18.64], R25 ;  /* 0x0000001912007986 */ /* 0x0001e6000c101904 */
[----:B------:R-:W-:Y:S01]  /*0ee0*/  VIADD R17, R17, 0x4 ;  /* 0x0000000411117836 */ /* 0x000fe20000000000 */
[----:B------:R0:W-:Y:S04]  /*0ef0*/  STG.E desc[UR4][R20.64], RZ ;  /* 0x000000ff14007986 */ /* 0x0001e8000c101904 */
[----:B------:R0:W-:Y:S04]  /*0f00*/  STG.E desc[UR4][R18.64+0x4], R25 ;  /* 0x0000041912007986 */ /* 0x0001e8000c101904 */
[----:B------:R0:W-:Y:S04]  /*0f10*/  STG.E desc[UR4][R20.64+0x4], RZ ;  /* 0x000004ff14007986 */ /* 0x0001e8000c101904 */
[----:B------:R0:W-:Y:S04]  /*0f20*/  STG.E desc[UR4][R18.64+0x8], R25 ;  /* 0x0000081912007986 */ /* 0x0001e8000c101904 */
[----:B------:R0:W-:Y:S04]  /*0f30*/  STG.E desc[UR4][R20.64+0x8], RZ ;  /* 0x000008ff14007986 */ /* 0x0001e8000c101904 */
[----:B------:R0:W-:Y:S04]  /*0f40*/  STG.E desc[UR4][R18.64+0xc], R25 ;  /* 0x00000c1912007986 */ /* 0x0001e8000c101904 */
[----:B------:R0:W-:Y:S02]  /*0f50*/  STG.E desc[UR4][R20.64+0xc], RZ ;  /* 0x00000cff14007986 */ /* 0x0001e4000c101904 */
.L_x_88:
[----:B------:R-:W-:Y:S05]  /*0f60*/  @!P1 BRA `(.L_x_87) ;  /* 0x0000000000449947 */ /* 0x000fea0003800000 */
[----:B------:R-:W-:Y:S02]  /*0f70*/  LOP3.LUT R2, R7, 0x1, RZ, 0xc0, !PT ;  /* 0x0000000107027812 */ /* 0x000fe400078ec0ff */
[----:B------:R-:W-:Y:S02]  /*0f80*/  ISETP.NE.AND P0, PT, R0, 0x1, PT ;  /* 0x000000010000780c */ /* 0x000fe40003f05270 */
[----:B------:R-:W-:-:S13]  /*0f90*/  ISETP.NE.U32.AND P1, PT, R2, 0x1, PT ;  /* 0x000000010200780c */ /* 0x000fda0003f25070 */
[----:B------:R-:W-:Y:S01]  /*0fa0*/  @!P1 IMAD.MOV.U32 R27, RZ, RZ, 0x7fffffff ;  /* 0x7fffffffff1b9424 */ /* 0x000fe200078e00ff */
[----:B------:R-:W-:Y:S06]  /*0fb0*/  @!P0 BRA `(.L_x_89) ;  /* 0x0000000000208947 */ /* 0x000fec0003800000 */
[----:B0-----:R-:W-:Y:S01]  /*0fc0*/  MOV R25, 0x7fffffff ;  /* 0x7fffffff00197802 */ /* 0x001fe20000000f00 */
[----:B------:R-:W-:-:S04]  /*0fd0*/  IMAD.WIDE.U32 R18, R17, 0x4, R8 ;  /* 0x0000000411127825 */ /* 0x000fc800078e0008 */
[C---:B------:R-:W-:Y:S01]  /*0fe0*/  IMAD.WIDE.U32 R20, R17.reuse, 0x4, R4 ;  /* 0x0000000411147825 */ /* 0x040fe200078e0004 */
[----:B------:R1:W-:Y:S03]  /*0ff0*/  STG.E desc[UR4][R18.64], R25 ;  /* 0x0000001912007986 */ /* 0x0003e6000c101904 */
[----:B------:R-:W-:Y:S01]  /*1000*/  VIADD R17, R17, 0x2 ;  /* 0x0000000211117836 */ /* 0x000fe20000000000 */
[----:B------:R1:W-:Y:S04]  /*1010*/  STG.E desc[UR4][R20.64], RZ ;  /* 0x000000ff14007986 */ /* 0x0003e8000c101904 */
[----:B------:R1:W-:Y:S04]  /*1020*/  STG.E desc[UR4][R18.64+0x4], R25 ;  /* 0x0000041912007986 */ /* 0x0003e8000c101904 */
[----:B------:R1:W-:Y:S02]  /*1030*/  STG.E desc[UR4][R20.64+0x4], RZ ;  /* 0x000004ff14007986 */ /* 0x0003e4000c101904 */
.L_x_89:
[----:B------:R-:W-:-:S04]  /*1040*/  @!P1 IMAD.WIDE.U32 R8, R17, 0x4, R8 ;  /* 0x0000000411089825 */ /* 0x000fc800078e0008 */
[----:B01----:R-:W-:Y:S01]  /*1050*/  @!P1 IMAD.WIDE.U32 R18, R17, 0x4, R4 ;  /* 0x0000000411129825 */ /* 0x003fe200078e0004 */
[----:B------:R2:W-:Y:S04]  /*1060*/  @!P1 STG.E desc[UR4][R8.64], R27 ;  /* 0x0000001b08009986 */ /* 0x0005e8000c101904 */
[----:B------:R2:W-:Y:S02]  /*1070*/  @!P1 STG.E desc[UR4][R18.64], RZ ;  /* 0x000000ff12009986 */ /* 0x0005e4000c101904 */
.L_x_87:
[----:B------:R-:W-:-:S13]  /*1080*/  ISETP.GE.AND P0, PT, R10, R7, PT ;  /* 0x000000070a00720c */ /* 0x000fda0003f06270 */
[----:B------:R-:W-:Y:S05]  /*1090*/  @P0 EXIT ;  /* 0x000000000000094d */ /* 0x000fea0003800000 */
[----:B------:R-:W0:Y:S01]  /*10a0*/  LDCU.64 UR6, c[0x0][0x380] ;  /* 0x00007000ff0677ac */ /* 0x000e220008000a00 */
[----:B-12---:R-:W-:-:S03]  /*10b0*/  IMAD.WIDE R8, R3, 0x4, RZ ;  /* 0x0000000403087825 */ /* 0x006fc600078e02ff */
[----:B0-----:R-:W-:-:S04]  /*10c0*/  IADD3 R18, P0, PT, R8, UR6, RZ ;  /* 0x0000000608127c10 */ /* 0x001fc8000ff1e0ff */
[----:B------:R-:W-:Y:S02]  /*10d0*/  IADD3.X R19, PT, PT, R9, UR7, RZ, P0, !PT ;  /* 0x0000000709137c10 */ /* 0x000fe400087fe4ff */
[----:B------:R-:W-:-:S03]  /*10e0*/  ISETP.GE.U32.AND P0, PT, R23, 0x2, PT ;  /* 0x000000021700780c */ /* 0x000fc60003f06070 */
[----:B------:R-:W2:Y:S10]  /*10f0*/  LDG.E.CONSTANT R7, desc[UR4][R18.64] ;  /* 0x0000000412077981 */ /* 0x000eb4000c1e9900 */
[----:B------:R-:W3:Y:S01]  /*1100*/  @P0 LDG.E.CONSTANT R17, desc[UR4][R18.64+0x4] ;  /* 0x0000040412110981 */ /* 0x000ee2000c1e9900 */
[----:B------:R-:W-:-:S05]  /*1110*/  IADD3 R4, P1, PT, R8, R4, RZ ;  /* 0x0000000408047210 */ /* 0x000fca0007f3e0ff */
[----:B------:R-:W-:Y:S01]  /*1120*/  IMAD.X R5, R9, 0x1, R5, P1 ;  /* 0x0000000109057824 */ /* 0x000fe200008e0605 */
[----:B--2---:R-:W0:Y:S04]  /*1130*/  F2F.F64.F32 R30, R7 ;  /* 0x00000007001e7310 */ /* 0x004e280000201800 */
[----:B------:R1:W-:Y:S04]  /*1140*/  STG.E desc[UR4][R4.64], R7 ;  /* 0x0000000704007986 */ /* 0x0003e8000c101904 */
[----:B---3--:R1:W-:Y:S01]  /*1150*/  @P0 STG.E desc[UR4][R4.64+0x4], R17 ;  /* 0x0000041104000986 */ /* 0x0083e2000c101904 */
[----:B0-----:R-:W-:-:S02]  /*1160*/  IMAD.MOV.U32 R26, RZ, RZ, R30 ;  /* 0x000000ffff1a7224 */ /* 0x001fc400078e001e */
[----:B------:R-:W-:-:S06]  /*1170*/  IMAD.MOV.U32 R27, RZ, RZ, R31 ;  /* 0x000000ffff1b7224 */ /* 0x000fcc00078e001f */
[----:B------:R1:W0:Y:S01]  /*1180*/  @P0 F2F.F64.F32 R26, R17 ;  /* 0x00000011001a0310 */ /* 0x0002220000201800 */
[----:B------:R-:W-:-:S13]  /*1190*/  ISETP.GE.U32.AND P0, PT, R23, 0x3, PT ;  /* 0x000000031700780c */ /* 0x000fda0003f06070 */
[----:B-1----:R-:W-:Y:S05]  /*11a0*/  @!P0 BRA `(.L_x_90) ;  /* 0x0000000800e48947 */ /* 0x002fea0003800000 */
[C---:B------:R-:W-:Y:S02]  /*11b0*/  VIADD R0, R23.reuse, 0xfffffffd ;  /* 0xfffffffd17007836 */ /* 0x040fe40000000000 */
[----:B------:R-:W-:Y:S02]  /*11c0*/  VIADD R6, R23, 0xfffffffe ;  /* 0xfffffffe17067836 */ /* 0x000fe40000000000 */
[----:B------:R-:W-:Y:S01]  /*11d0*/  IMAD.MOV.U32 R7, RZ, RZ, 0x2 ;  /* 0x00000002ff077424 */ /* 0x000fe200078e00ff */
[----:B------:R-:W-:-:S13]  /*11e0*/  ISETP.GE.U32.AND P0, PT, R0, 0x7, PT ;  /* 0x000000070000780c */ /* 0x000fda0003f06070 */
[----:B------:R-:W-:Y:S05]  /*11f0*/  @!P0 BRA `(.L_x_91) ;  /* 0x0000000400688947 */ /* 0x000fea0003800000 */
[----:B------:R-:W-:Y:S01]  /*1200*/  DADD R20, R12, 1 ;  /* 0x3ff000000c147429 */ /* 0x000fe20000000000 */
[----:B------:R-:W-:Y:S01]  /*1210*/  IMAD.WIDE R8, R11, 0x4, R8 ;  /* 0x000000040b087825 */ /* 0x000fe200078e0208 */
[----:B------:R-:W-:Y:S02]  /*1220*/  IADD3 R29, P0, PT, R18, 0x14, RZ ;  /* 0x00000014121d7810 */ /* 0x000fe40007f1e0ff */
[----:B------:R-:W-:Y:S02]  /*1230*/  LOP3.LUT R2, R6, 0xfffffff8, RZ, 0xc0, !PT ;  /* 0xfffffff806027812 */ /* 0x000fe400078ec0ff */
[----:B------:R-:W-:Y:S01]  /*1240*/  IADD3 R0, P1, PT, R8, UR12, RZ ;  /* 0x0000000c08007c10 */ /* 0x000fe2000ff3e0ff */
[----:B------:R-:W-:Y:S01]  /*1250*/  IMAD.MOV.U32 R8, RZ, RZ, RZ ;  /* 0x000000ffff087224 */ /* 0x000fe200078e00ff */
[----:B------:R-:W-:Y:S02]  /*1260*/  DADD R20, -R14, R20 ;  /* 0x000000000e147229 */ /* 0x000fe40000000114 */
[----:B------:R-:W-:-:S04]  /*1270*/  IADD3 R0, P2, PT, R0, 0x14, RZ ;  /* 0x0000001400007810 */ /* 0x000fc80007f5e0ff */
[----:B------:R-:W-:Y:S02]  /*1280*/  IADD3.X R17, PT, PT, RZ, UR13, R9, P2, P1 ;  /* 0x0000000dff117c10 */ /* 0x000fe400097e2409 */
[----:B------:R-:W-:Y:S01]  /*1290*/  DMUL R22, R20, 0.5 ;  /* 0x3fe0000014167828 */ /* 0x000fe20000000000 */
[----:B------:R-:W-:Y:S01]  /*12a0*/  IADD3 R9, PT, PT, -R2, RZ, RZ ;  /* 0x000000ff02097210 */ /* 0x000fe20007ffe1ff */
[----:B------:R-:W-:-:S09]  /*12b0*/  IMAD.X R21, RZ, RZ, R19, P0 ;  /* 0x000000ffff157224 */ /* 0x000fd200000e0613 */
.L_x_92:
[----:B------:R-:W-:-:S05]  /*12c0*/  IMAD.MOV.U32 R20, RZ, RZ, R29 ;  /* 0x000000ffff147224 */ /* 0x000fca00078e001d */
[----:B--2---:R-:W2:Y:S04]  /*12d0*/  LDG.E.CONSTANT R40, desc[UR4][R20.64+-0xc] ;  /* 0xfffff40414287981 */ /* 0x004ea8000c1e9900 */
[----:B------:R-:W3:Y:S04]  /*12e0*/  LDG.E.CONSTANT R41, desc[UR4][R20.64+-0x10] ;  /* 0xfffff00414297981 */ /* 0x000ee8000c1e9900 */
[----:B------:R-:W4:Y:S04]  /*12f0*/  LDG.E.CONSTANT R42, desc[UR4][R20.64+-0x8] ;  /* 0xfffff804142a7981 */ /* 0x000f28000c1e9900 */
[----:B------:R-:W5:Y:S04]  /*1300*/  LDG.E.CONSTANT R39, desc[UR4][R20.64+-0x4] ;  /* 0xfffffc0414277981 */ /* 0x000f68000c1e9900 */
[----:B------:R-:W5:Y:S04]  /*1310*/  LDG.E.CONSTANT R38, desc[UR4][R20.64] ;  /* 0x0000000414267981 */ /* 0x000f68000c1e9900 */
[----:B------:R-:W5:Y:S04]  /*1320*/  LDG.E.CONSTANT R2, desc[UR4][R20.64+0x4] ;  /* 0x0000040414027981 */ /* 0x000f68000c1e9900 */
[----:B------:R-:W5:Y:S04]  /*1330*/  LDG.E.CONSTANT R37, desc[UR4][R20.64+0x8] ;  /* 0x0000080414257981 */ /* 0x000f68000c1e9900 */
[----:B------:R-:W5:Y:S04]  /*1340*/  LDG.E.CONSTANT R7, desc[UR4][R20.64+0xc] ;  /* 0x00000c0414077981 */ /* 0x000f68000c1e9900 */
[----:B------:R-:W5:Y:S01]  /*1350*/  LDG.E.CONSTANT R36, desc[UR4][R20.64+0x10] ;  /* 0x0000100414247981 */ /* 0x000f62000c1e9900 */
[----:B------:R-:W-:-:S02]  /*1360*/  VIADD R9, R9, 0x8 ;  /* 0x0000000809097836 */ /* 0x000fc40000000000 */
[----:B------:R-:W-:-:S03]  /*1370*/  VIADD R8, R8, 0x8 ;  /* 0x0000000808087836 */ /* 0x000fc60000000000 */
[----:B------:R-:W-:Y:S01]  /*1380*/  ISETP.NE.AND P0, PT, R9, RZ, PT ;  /* 0x000000ff0900720c */ /* 0x000fe20003f05270 */
[----:B--2---:R-:W-:Y:S08]  /*1390*/  F2F.F64.F32 R32, R40 ;  /* 0x0000002800207310 */ /* 0x004ff00000201800 */
[----:B---3--:R-:W1:Y:S08]  /*13a0*/  F2F.F64.F32 R34, R41 ;  /* 0x0000002900227310 */ /* 0x008e700000201800 */
[----:B----4-:R-:W2:Y:S01]  /*13b0*/  F2F.F64.F32 R24, R42 ;  /* 0x0000002a00187310 */ /* 0x010ea20000201800 */
[----:B-1----:R-:W-:-:S07]  /*13c0*/  DADD R34, R32, R34 ;  /* 0x0000000020227229 */ /* 0x002fce0000000022 */
[----:B-----5:R-:W1:Y:S01]  /*13d0*/  F2F.F64.F32 R28, R39 ;  /* 0x00000027001c7310 */ /* 0x020e620000201800 */
[----:B------:R-:W-:-:S07]  /*13e0*/  DMUL R34, R22, R34 ;  /* 0x0000002216227228 */ /* 0x000fce0000000000 */
[----:B------:R-:W-:Y:S01]  /*13f0*/  F2F.F64.F32 R40, R37 ;  /* 0x0000002500287310 */ /* 0x000fe20000201800 */
[----:B--2---:R-:W-:Y:S02]  /*1400*/  DADD R32, R32, R24 ;  /* 0x0000000020207229 */ /* 0x004fe40000000018 */
[----:B0-----:R-:W-:-:S05]  /*1410*/  DFMA R34, R14, R26, R34 ;  /* 0x0000001a0e22722b */ /* 0x001fca0000000022 */
[----:B------:R-:W-:Y:S01]  /*1420*/  F2F.F64.F32 R36, R36 ;  /* 0x0000002400247310 */ /* 0x000fe20000201800 */
[----:B------:R-:W-:Y:S02]  /*1430*/  DMUL R32, R22, R32 ;  /* 0x0000002016207228 */ /* 0x000fe40000000000 */
[----:B-1----:R-:W-:Y:S02]  /*1440*/  DADD R24, R24, R28 ;  /* 0x0000000018187229 */ /* 0x002fe4000000001c */
[----:B------:R-:W-:-:S06]  /*1450*/  DFMA R30, -R12, R30, R34 ;  /* 0x0000001e0c1e722b */ /* 0x000fcc0000000122 */
[----:B------:R-:W-:Y:S02]  /*1460*/  DMUL R24, R22, R24 ;  /* 0x0000001816187228 */ /* 0x000fe40000000000 */
[----:B------:R-:W-:Y:S01]  /*1470*/  DFMA R34, R14, R30, R32 ;  /* 0x0000001e0e22722b */ /* 0x000fe20000000020 */
[----:B------:R-:W0:Y:S07]  /*1480*/  F2F.F64.F32 R32, R38 ;  /* 0x0000002600207310 */ /* 0x000e2e0000201800 */
[----:B------:R-:W-:Y:S01]  /*1490*/  DFMA R34, -R12, R26, R34 ;  /* 0x0000001a0c22722b */ /* 0x000fe20000000122 */
[----:B------:R-:W1:Y:S07]  /*14a0*/  F2F.F64.F32 R26, R2 ;  /* 0x00000002001a7310 */ /* 0x000e6e0000201800 */
[----:B------:R-:W-:-:S02]  /*14b0*/  DFMA R24, R14, R34, R24 ;  /* 0x000000220e18722b */ /* 0x000fc40000000018 */
[----:B0-----:R-:W-:Y:S01]  /*14c0*/  DADD R28, R28, R32 ;  /* 0x000000001c1c7229 */ /* 0x001fe20000000020 */
[----:B------:R-:W0:Y:S05]  /*14d0*/  F2F.F64.F32 R38, R7 ;  /* 0x0000000700267310 */ /* 0x000e2a0000201800 */
[----:B------:R-:W-:Y:S02]  /*14e0*/  DFMA R24, -R12, R30, R24 ;  /* 0x0000001e0c18722b */ /* 0x000fe40000000118 */
[----:B------:R-:W-:Y:S01]  /*14f0*/  DMUL R28, R22, R28 ;  /* 0x0000001c161c7228 */ /* 0x000fe20000000000 */
[----:B------:R-:W2:Y:S01]  /*1500*/  F2F.F32.F64 R2, R30 ;  /* 0x0000001e00027310 */ /* 0x000ea20000301000 */
[----:B-1----:R-:W-:-:S02]  /*1510*/  DADD R32, R32, R26 ;  /* 0x0000000020207229 */ /* 0x002fc4000000001a */
[----:B------:R-:W-:-:S04]  /*1520*/  DADD R26, R26, R40 ;  /* 0x000000001a1a7229 */ /* 0x000fc80000000028 */
[----:B------:R-:W-:Y:S02]  /*1530*/  DFMA R28, R14, R24, R28 ;  /* 0x000000180e1c722b */ /* 0x000fe4000000001c */
[C---:B------:R-:W-:Y:S02]  /*1540*/  DMUL R32, R22.reuse, R32 ;  /* 0x0000002016207228 */ /* 0x040fe40000000000 */
[----:B------:R-:W-:Y:S02]  /*1550*/  DMUL R26, R22, R26 ;  /* 0x0000001a161a7228 */ /* 0x000fe40000000000 */
[----:B0-----:R-:W-:Y:S02]  /*1560*/  DADD R40, R40, R38 ;  /* 0x0000000028287229 */ /* 0x001fe40000000026 */
[----:B------:R-:W-:Y:S02]  /*1570*/  DFMA R28, -R12, R34, R28 ;  /* 0x000000220c1c722b */ /* 0x000fe4000000011c */
[----:B------:R-:W-:Y:S01]  /*1580*/  DADD R38, R38, R36 ;  /* 0x0000000026267229 */ /* 0x000fe20000000024 */
[----:B------:R-:W0:Y:S03]  /*1590*/  F2F.F32.F64 R34, R34 ;  /* 0x0000002200227310 */ /* 0x000e260000301000 */
[----:B------:R-:W-:-:S02]  /*15a0*/  DMUL R40, R22, R40 ;  /* 0x0000002816287228 */ /* 0x000fc40000000000 */
[----:B------:R-:W-:Y:S02]  /*15b0*/  DFMA R32, R14, R28, R32 ;  /* 0x0000001c0e20722b */ /* 0x000fe40000000020 */
[----:B------:R-:W-:-:S06]  /*15c0*/  DMUL R38, R22, R38 ;  /* 0x0000002616267228 */ /* 0x000fcc0000000000 */
[----:B------:R-:W-:Y:S01]  /*15d0*/  DFMA R32, -R12, R24, R32 ;  /* 0x000000180c20722b */ /* 0x000fe20000000120 */
[----:B------:R-:W1:Y:S07]  /*15e0*/  F2F.F32.F64 R24, R24 ;  /* 0x0000001800187310 */ /* 0x000e6e0000301000 */
[----:B------:R-:W-:Y:S01]  /*15f0*/  DFMA R26, R14, R32, R26 ;  /* 0x000000200e1a722b */ /* 0x000fe2000000001a */
[----:B------:R-:W-:Y:S07]  /*1600*/  F2F.F32.F64 R7, R32 ;  /* 0x0000002000077310 */ /* 0x000fee0000301000 */
[----:B------:R-:W-:Y:S01]  /*1610*/  DFMA R42, -R12, R28, R26 ;  /* 0x0000001c0c2a722b */ /* 0x000fe2000000011a */
[----:B------:R3:W4:Y:S07]  /*1620*/  F2F.F32.F64 R28, R28 ;  /* 0x0000001c001c7310 */ /* 0x00072e0000301000 */
[----:B------:R-:W-:Y:S01]  /*1630*/  DFMA R40, R14, R42, R40 ;  /* 0x0000002a0e28722b */ /* 0x000fe20000000028 */
[----:B------:R-:W5:Y:S01]  /*1640*/  F2F.F32.F64 R37, R42 ;  /* 0x0000002a00257310 */ /* 0x000f620000301000 */
[----:B---3--:R-:W-:-:S06]  /*1650*/  IADD3 R29, P1, PT, R20, 0x20, RZ ;  /* 0x00000020141d7810 */ /* 0x008fcc0007f3e0ff */
[----:B------:R-:W-:Y:S01]  /*1660*/  DFMA R30, -R12, R32, R40 ;  /* 0x000000200c1e722b */ /* 0x000fe20000000128 */
[----:B------:R-:W-:Y:S02]  /*1670*/  IMAD.X R21, RZ, RZ, R21, P1 ;  /* 0x000000ffff157224 */ /* 0x000fe400008e0615 */
[----:B------:R-:W-:Y:S02]  /*1680*/  IMAD.MOV.U32 R32, RZ, RZ, R0 ;  /* 0x000000ffff207224 */ /* 0x000fe400078e0000 */
[----:B------:R-:W-:Y:S01]  /*1690*/  IMAD.MOV.U32 R33, RZ, RZ, R17 ;  /* 0x000000ffff217224 */ /* 0x000fe200078e0011 */
[----:B------:R-:W3:Y:S02]  /*16a0*/  F2F.F32.F64 R35, R30 ;  /* 0x0000001e00237310 */ /* 0x000ee40000301000 */
[----:B------:R-:W-:Y:S01]  /*16b0*/  DFMA R38, R14, R30, R38 ;  /* 0x0000001e0e26722b */ /* 0x000fe20000000026 */
[----:B------:R-:W-:Y:S01]  /*16c0*/  IADD3 R0, P2, PT, R32, 0x20, RZ ;  /* 0x0000002020007810 */ /* 0x000fe20007f5e0ff */
[----:B--2---:R2:W-:Y:S04]  /*16d0*/  STG.E desc[UR4][R32.64+-0xc], R2 ;  /* 0xfffff40220007986 */ /* 0x0045e8000c101904 */
[----:B0-----:R2:W-:Y:S01]  /*16e0*/  STG.E desc[UR4][R32.64+-0x8], R34 ;  /* 0xfffff82220007986 */ /* 0x0015e2000c101904 */
[----:B------:R-:W-:Y:S01]  /*16f0*/  IMAD.X R17, RZ, RZ, R33, P2 ;  /* 0x000000ffff117224 */ /* 0x000fe200010e0621 */
[----:B------:R-:W-:-:S02]  /*1700*/  DFMA R26, -R12, R42, R38 ;  /* 0x0000002a0c1a722b */ /* 0x000fc40000000126 */
[----:B-1----:R2:W-:Y:S04]  /*1710*/  STG.E desc[UR4][R32.64+-0x4], R24 ;  /* 0xfffffc1820007986 */ /* 0x0025e8000c101904 */
[----:B------:R-:W0:Y:S01]  /*1720*/  F2F.F32.F64 R25, R26 ;  /* 0x0000001a00197310 */ /* 0x000e220000301000 */
[----:B----4-:R2:W-:Y:S04]  /*1730*/  STG.E desc[UR4][R32.64], R28 ;  /* 0x0000001c20007986 */ /* 0x0105e8000c101904 */
[----:B------:R2:W-:Y:S04]  /*1740*/  STG.E desc[UR4][R32.64+0x4], R7 ;  /* 0x0000040720007986 */ /* 0x0005e8000c101904 */
[----:B-----5:R2:W-:Y:S04]  /*1750*/  STG.E desc[UR4][R32.64+0x8], R37 ;  /* 0x0000082520007986 */ /* 0x0205e8000c101904 */
[----:B---3--:R2:W-:Y:S04]  /*1760*/  STG.E desc[UR4][R32.64+0xc], R35 ;  /* 0x00000c2320007986 */ /* 0x0085e8000c101904 */
[----:B0-----:R2:W-:Y:S01]  /*1770*/  STG.E desc[UR4][R32.64+0x10], R25 ;  /* 0x0000101920007986 */ /* 0x0015e2000c101904 */
[----:B------:R-:W-:Y:S05]  /*1780*/  @P0 BRA `(.L_x_92) ;  /* 0xfffffff800cc0947 */ /* 0x000fea000383ffff */
[----:B--2---:R-:W-:-:S07]  /*1790*/  VIADD R7, R8, 0x2 ;  /* 0x0000000208077836 */ /* 0x004fce0000000000 */
.L_x_91:
[----:B------:R-:W-:-:S13]  /*17a0*/  LOP3.LUT P0, R0, R6, 0x7, RZ, 0xc0, !PT ;  /* 0x0000000706007812 */ /* 0x000fda000780c0ff */
[----:B------:R-:W-:Y:S05]  /*17b0*/  @!P0 BRA `(.L_x_90) ;  /* 0x0000000400608947 */ /* 0x000fea0003800000 */
[----:B------:R-:W-:Y:S02]  /*17c0*/  ISETP.GE.U32.AND P0, PT, R0, 0x4, PT ;  /* 0x000000040000780c */ /* 0x000fe40003f06070 */
[----:B------:R-:W-:-:S11]  /*17d0*/  LOP3.LUT P1, R2, R6, 0x3, RZ, 0xc0, !PT ;  /* 0x0000000306027812 */ /* 0x000fd6000782c0ff */
[----:B------:R-:W-:Y:S05]  /*17e0*/  @!P0 BRA `(.L_x_93) ;  /* 0x0000000000a08947 */ /* 0x000fea0003800000 */
[----:B------:R-:W-:-:S05]  /*17f0*/  IMAD.WIDE R28, R7, 0x4, R18 ;  /* 0x00000004071c7825 */ /* 0x000fca00078e0212 */
[----:B------:R-:W2:Y:S04]  /*1800*/  LDG.E.CONSTANT R24, desc[UR4][R28.64] ;  /* 0x000000041c187981 */ /* 0x000ea8000c1e9900 */
[----:B------:R-:W3:Y:S04]  /*1810*/  LDG.E.CONSTANT R17, desc[UR4][R28.64+-0x4] ;  /* 0xfffffc041c117981 */ /* 0x000ee8000c1e9900 */
[----:B------:R-:W4:Y:S04]  /*1820*/  LDG.E.CONSTANT R34, desc[UR4][R28.64+0x4] ;  /* 0x000004041c227981 */ /* 0x000f28000c1e9900 */
[----:B------:R-:W5:Y:S04]  /*1830*/  LDG.E.CONSTANT R35, desc[UR4][R28.64+0x8] ;  /* 0x000008041c237981 */ /* 0x000f68000c1e9900 */
[----:B------:R1:W5:Y:S01]  /*1840*/  LDG.E.CONSTANT R0, desc[UR4][R28.64+0xc] ;  /* 0x00000c041c007981 */ /* 0x000362000c1e9900 */
[----:B------:R-:W-:-:S08]  /*1850*/  DADD R8, R12, 1 ;  /* 0x3ff000000c087429 */ /* 0x000fd00000000000 */
[----:B------:R-:W-:-:S08]  /*1860*/  DADD R8, -R14, R8 ;  /* 0x000000000e087229 */ /* 0x000fd00000000108 */
[----:B------:R-:W-:Y:S01]  /*1870*/  DMUL R8, R8, 0.5 ;  /* 0x3fe0000008087828 */ /* 0x000fe20000000000 */
[----:B--2---:R-:W-:Y:S08]  /*1880*/  F2F.F64.F32 R24, R24 ;  /* 0x0000001800187310 */ /* 0x004ff00000201800 */
[----:B---3--:R-:W2:Y:S02]  /*1890*/  F2F.F64.F32 R20, R17 ;  /* 0x0000001100147310 */ /* 0x008ea40000201800 */
[----:B--2---:R-:W-:-:S06]  /*18a0*/  DADD R22, R24, R20 ;  /* 0x0000000018167229 */ /* 0x004fcc0000000014 */
[----:B----4-:R-:W1:Y:S02]  /*18b0*/  F2F.F64.F32 R20, R34 ;  /* 0x0000002200147310 */ /* 0x010e640000201800 */
[----:B------:R-:W-:-:S08]  /*18c0*/  DMUL R22, R22, R8 ;  /* 0x0000000816167228 */ /* 0x000fd00000000000 */
[----:B0-----:R-:W-:Y:S02]  /*18d0*/  DFMA R32, R14, R26, R22 ;  /* 0x0000001a0e20722b */ /* 0x001fe40000000016 */
[----:B-----5:R-:W0:Y:S01]  /*18e0*/  F2F.F64.F32 R22, R35 ;  /* 0x0000002300167310 */ /* 0x020e220000201800 */
[----:B-1----:R-:W-:-:S05]  /*18f0*/  DADD R28, R24, R20 ;  /* 0x00000000181c7229 */ /* 0x002fca0000000014 */
[----:B------:R-:W-:Y:S02]  /*1900*/  DFMA R24, -R12, R30, R32 ;  /* 0x0000001e0c18722b */ /* 0x000fe40000000120 */
[----:B------:R-:W1:Y:S01]  /*1910*/  F2F.F64.F32 R32, R0 ;  /* 0x0000000000207310 */ /* 0x000e620000201800 */
[----:B------:R-:W-:Y:S02]  /*1920*/  DMUL R28, R28, R8 ;  /* 0x000000081c1c7228 */ /* 0x000fe40000000000 */
[----:B0-----:R-:W-:-:S05]  /*1930*/  DADD R30, R20, R22 ;  /* 0x00000000141e7229 */ /* 0x001fca0000000016 */
[----:B------:R-:W0:Y:S01]  /*1940*/  F2F.F32.F64 R17, R24 ;  /* 0x0000001800117310 */ /* 0x000e220000301000 */
[----:B------:R-:W-:Y:S02]  /*1950*/  DFMA R20, R14, R24, R28 ;  /* 0x000000180e14722b */ /* 0x000fe4000000001c */
[----:B------:R-:W-:-:S06]  /*1960*/  DMUL R30, R30, R8 ;  /* 0x000000081e1e7228 */ /* 0x000fcc0000000000 */
[----:B------:R-:W-:Y:S02]  /*1970*/  DFMA R20, -R12, R26, R20 ;  /* 0x0000001a0c14722b */ /* 0x000fe40000000114 */
[----:B-1----:R-:W-:-:S04]  /*1980*/  DADD R32, R22, R32 ;  /* 0x0000000016207229 */ /* 0x002fc80000000020 */
[----:B------:R-:W1:Y:S02]  /*1990*/  F2F.F32.F64 R23, R20 ;  /* 0x0000001400177310 */ /* 0x000e640000301000 */
[----:B------:R-:W-:Y:S02]  /*19a0*/  DFMA R30, R14, R20, R30 ;  /* 0x000000140e1e722b */ /* 0x000fe4000000001e */
[----:B------:R-:W-:Y:S01]  /*19b0*/  DMUL R32, R32, R8 ;  /* 0x0000000820207228 */ /* 0x000fe20000000000 */
[----:B------:R-:W-:-:S05]  /*19c0*/  IMAD.WIDE R8, R7, 0x4, R4 ;  /* 0x0000000407087825 */ /* 0x000fca00078e0204 */
[----:B------:R-:W-:Y:S01]  /*19d0*/  DFMA R30, -R12, R24, R30 ;  /* 0x000000180c1e722b */ /* 0x000fe2000000011e */
[----:B0-----:R2:W-:Y:S01]  /*19e0*/  STG.E desc[UR4][R8.64], R17 ;  /* 0x0000001108007986 */ /* 0x0015e2000c101904 */
[----:B------:R-:W-:-:S03]  /*19f0*/  VIADD R7, R7, 0x4 ;  /* 0x0000000407077836 */ /* 0x000fc60000000000 */
[----:B-1----:R2:W-:Y:S01]  /*1a00*/  STG.E desc[UR4][R8.64+0x4], R23 ;  /* 0x0000041708007986 */ /* 0x0025e2000c101904 */
[----:B------:R-:W0:Y:S02]  /*1a10*/  F2F.F32.F64 R29, R30 ;  /* 0x0000001e001d7310 */ /* 0x000e240000301000 */
[----:B------:R-:W-:-:S08]  /*1a20*/  DFMA R32, R14, R30, R32 ;  /* 0x0000001e0e20722b */ /* 0x000fd00000000020 */
[----:B------:R-:W-:Y:S01]  /*1a30*/  DFMA R26, -R12, R20, R32 ;  /* 0x000000140c1a722b */ /* 0x000fe20000000120 */
[----:B0-----:R2:W-:Y:S05]  /*1a40*/  STG.E desc[UR4][R8.64+0x8], R29 ;  /* 0x0000081d08007986 */ /* 0x0015ea000c101904 */
[----:B------:R-:W0:Y:S02]  /*1a50*/  F2F.F32.F64 R33, R26 ;  /* 0x0000001a00217310 */ /* 0x000e240000301000 */
[----:B0-----:R2:W-:Y:S03]  /*1a60*/  STG.E desc[UR4][R8.64+0xc], R33 ;  /* 0x00000c2108007986 */ /* 0x0015e6000c101904 */
.L_x_93:
[----:B------:R-:W-:Y:S05]  /*1a70*/  @!P1 BRA `(.L_x_90) ;  /* 0x0000000000b09947 */ /* 0x000fea0003800000 */
[----:B------:R-:W-:Y:S02]  /*1a80*/  ISETP.NE.AND P0, PT, R2, 0x1, PT ;  /* 0x000000010200780c */ /* 0x000fe40003f05270 */
[----:B------:R-:W-:-:S04]  /*1a90*/  LOP3.LUT R6, R6, 0x1, RZ, 0xc0, !PT ;  /* 0x0000000106067812 */ /* 0x000fc800078ec0ff */
[----:B------:R-:W-:-:S07]  /*1aa0*/  ISETP.NE.U32.AND P1, PT, R6, 0x1, PT ;  /* 0x000000010600780c */ /* 0x000fce0003f25070 */
[----:B------:R-:W-:Y:S06]  /*1ab0*/  @!P0 BRA `(.L_x_94) ;  /* 0x0000000000608947 */ /* 0x000fec0003800000 */
[----:B--2---:R-:W-:-:S05]  /*1ac0*/  IMAD.WIDE R8, R7, 0x4, R18 ;  /* 0x0000000407087825 */ /* 0x004fca00078e0212 */
[----:B------:R-:W2:Y:S04]  /*1ad0*/  LDG.E.CONSTANT R20, desc[UR4][R8.64] ;  /* 0x0000000408147981 */ /* 0x000ea8000c1e9900 */
[----:B------:R-:W3:Y:S04]  /*1ae0*/  LDG.E.CONSTANT R0, desc[UR4][R8.64+-0x4] ;  /* 0xfffffc0408007981 */ /* 0x000ee8000c1e9900 */
[----:B------:R1:W4:Y:S01]  /*1af0*/  LDG.E.CONSTANT R2, desc[UR4][R8.64+0x4] ;  /* 0x0000040408027981 */ /* 0x000322000c1e9900 */
[----:B------:R-:W-:-:S08]  /*1b00*/  DADD R24, R12, 1 ;  /* 0x3ff000000c187429 */ /* 0x000fd00000000000 */
[----:B------:R-:W-:Y:S01]  /*1b10*/  DADD R24, -R14, R24 ;  /* 0x000000000e187229 */ /* 0x000fe20000000118 */
[C---:B-1----:R-:W-:Y:S01]  /*1b20*/  IMAD.WIDE R8, R7.reuse, 0x4, R4 ;  /* 0x0000000407087825 */ /* 0x042fe200078e0204 */
[----:B------:R-:W-:-:S06]  /*1b30*/  IADD3 R7, PT, PT, R7, 0x2, RZ ;  /* 0x0000000207077810 */ /* 0x000fcc0007ffe0ff */
[----:B------:R-:W-:Y:S01]  /*1b40*/  DMUL R24, R24, 0.5 ;  /* 0x3fe0000018187828 */ /* 0x000fe20000000000 */
[----:B--2---:R-:W-:Y:S08]  /*1b50*/  F2F.F64.F32 R20, R20 ;  /* 0x0000001400147310 */ /* 0x004ff00000201800 */
[----:B---3--:R-:W1:Y:S08]  /*1b60*/  F2F.F64.F32 R22, R0 ;  /* 0x0000000000167310 */ /* 0x008e700000201800 */
[----:B----4-:R-:W2:Y:S01]  /*1b70*/  F2F.F64.F32 R28, R2 ;  /* 0x00000002001c7310 */ /* 0x010ea20000201800 */
[----:B-1----:R-:W-:-:S08]  /*1b80*/  DADD R22, R20, R22 ;  /* 0x0000000014167229 */ /* 0x002fd00000000016 */
[----:B------:R-:W-:Y:S02]  /*1b90*/  DMUL R22, R22, R24 ;  /* 0x0000001816167228 */ /* 0x000fe40000000000 */
[----:B--2---:R-:W-:-:S06]  /*1ba0*/  DADD R28, R20, R28 ;  /* 0x00000000141c7229 */ /* 0x004fcc000000001c */
[----:B0-----:R-:W-:Y:S02]  /*1bb0*/  DFMA R22, R14, R26, R22 ;  /* 0x0000001a0e16722b */ /* 0x001fe40000000016 */
[----:B------:R-:W-:-:S06]  /*1bc0*/  DMUL R28, R28, R24 ;  /* 0x000000181c1c7228 */ /* 0x000fcc0000000000 */
[----:B------:R-:W-:-:S06]  /*1bd0*/  DFMA R30, -R12, R30, R22 ;  /* 0x0000001e0c1e722b */ /* 0x000fcc0000000116 */
[----:B------:R-:W0:Y:S02]  /*1be0*/  F2F.F32.F64 R17, R30 ;  /* 0x0000001e00117310 */ /* 0x000e240000301000 */
[----:B------:R-:W-:-:S08]  /*1bf0*/  DFMA R28, R14, R30, R28 ;  /* 0x0000001e0e1c722b */ /* 0x000fd0000000001c */
[----:B------:R-:W-:Y:S01]  /*1c00*/  DFMA R26, -R12, R26, R28 ;  /* 0x0000001a0c1a722b */ /* 0x000fe2000000011c */
[----:B0-----:R1:W-:Y:S05]  /*1c10*/  STG.E desc[UR4][R8.64], R17 ;  /* 0x0000001108007986 */ /* 0x0013ea000c101904 */
[----:B------:R-:W0:Y:S02]  /*1c20*/  F2F.F32.F64 R21, R26 ;  /* 0x0000001a00157310 */ /* 0x000e240000301000 */
[----:B0-----:R1:W-:Y:S03]  /*1c30*/  STG.E desc[UR4][R8.64+0x4], R21 ;  /* 0x0000041508007986 */ /* 0x0013e6000c101904 */
.L_x_94:
[----:B------:R-:W-:Y:S05]  /*1c40*/  @P1 BRA `(.L_x_90) ;  /* 0x00000000003c1947 */ /* 0x000fea0003800000 */
[----:B------:R-:W-:-:S05]  /*1c50*/  IMAD.WIDE R18, R7, 0x4, R18 ;  /* 0x0000000407127825 */ /* 0x000fca00078e0212 */
[----:B------:R-:W1:Y:S04]  /*1c60*/  LDG.E.CONSTANT R0, desc[UR4][R18.64] ;  /* 0x0000000412007981 */ /* 0x000e68000c1e9900 */
[----:B------:R-:W3:Y:S01]  /*1c70*/  LDG.E.CONSTANT R20, desc[UR4][R18.64+-0x4] ;  /* 0xfffffc0412147981 */ /* 0x000ee2000c1e9900 */
[----:B--2---:R-:W-:Y:S01]  /*1c80*/  DADD R22, R12, 1 ;  /* 0x3ff000000c167429 */ /* 0x004fe20000000000 */
[----:B------:R-:W-:-:S07]  /*1c90*/  IMAD.WIDE R6, R7, 0x4, R4 ;  /* 0x0000000407067825 */ /* 0x000fce00078e0204 */
[----:B------:R-:W-:-:S08]  /*1ca0*/  DADD R22, -R14, R22 ;  /* 0x000000000e167229 */ /* 0x000fd00000000116 */
[----:B------:R-:W-:Y:S01]  /*1cb0*/  DMUL R22, R22, 0.5 ;  /* 0x3fe0000016167828 */ /* 0x000fe20000000000 */
[----:B-1----:R-:W-:Y:S08]  /*1cc0*/  F2F.F64.F32 R8, R0 ;  /* 0x0000000000087310 */ /* 0x002ff00000201800 */
[----:B---3--:R-:W1:Y:S02]  /*1cd0*/  F2F.F64.F32 R20, R20 ;  /* 0x0000001400147310 */ /* 0x008e640000201800 */
[----:B-1----:R-:W-:-:S08]  /*1ce0*/  DADD R8, R8, R20 ;  /* 0x0000000008087229 */ /* 0x002fd00000000014 */
[----:B------:R-:W-:-:S08]  /*1cf0*/  DMUL R8, R8, R22 ;  /* 0x0000001608087228 */ /* 0x000fd00000000000 */
[----:B0-----:R-:W-:-:S08]  /*1d00*/  DFMA R8, R14, R26, R8 ;  /* 0x0000001a0e08722b */ /* 0x001fd00000000008 */
[----:B------:R-:W-:-:S10]  /*1d10*/  DFMA R8, -R12, R30, R8 ;  /* 0x0000001e0c08722b */ /* 0x000fd40000000108 */
[----:B------:R-:W0:Y:S02]  /*1d20*/  F2F.F32.F64 R9, R8 ;  /* 0x0000000800097310 */ /* 0x000e240000301000 */
[----:B0-----:R3:W-:Y:S02]  /*1d30*/  STG.E desc[UR4][R6.64], R9 ;  /* 0x0000000906007986 */ /* 0x0017e4000c101904 */
.L_x_90:
[C---:B------:R-:W-:Y:S01]  /*1d40*/  ISETP.GE.U32.AND P1, PT, R16.reuse, 0x10, PT ;  /* 0x000000101000780c */ /* 0x040fe20003f26070 */
[----:B------:R-:W-:Y:S01]  /*1d50*/  BSSY.RECONVERGENT B0, `(.L_x_95) ;  /* 0x0000043000007945 */ /* 0x000fe20003800200 */
[----:B------:R-:W-:Y:S01]  /*1d60*/  LOP3.LUT R28, R16, 0xf, RZ, 0xc0, !PT ;  /* 0x0000000f101c7812 */ /* 0x000fe200078ec0ff */
[----:B-12---:R-:W-:Y:S01]  /*1d70*/  IMAD.MOV.U32 R17, RZ, RZ, RZ ;  /* 0x000000ffff117224 */ /* 0x006fe200078e00ff */
[----:B------:R-:W-:Y:S02]  /*1d80*/  CS2R R14, SRZ ;  /* 0x00000000000e7805 */ /* 0x000fe4000001ff00 */
[----:B------:R-:W-:-:S07]  /*1d90*/  ISETP.NE.AND P0, PT, R28, RZ, PT ;  /* 0x000000ff1c00720c */ /* 0x000fce0003f05270 */
[----:B------:R-:W-:Y:S06]  /*1da0*/  @!P1 BRA `(.L_x_96) ;  /* 0x0000000000f49947 */ /* 0x000fec0003800000 */
[----:B---3--:R-:W-:Y:S01]  /*1db0*/  IMAD.WIDE R6, R11, 0x4, RZ ;  /* 0x000000040b067825 */ /* 0x008fe200078e02ff */
[----:B------:R-:W-:Y:S02]  /*1dc0*/  LOP3.LUT R17, R16, 0x7ffffff0, RZ, 0xc0, !PT ;  /* 0x7ffffff010117812 */ /* 0x000fe400078ec0ff */
[----:B------:R-:W-:Y:S01]  /*1dd0*/  CS2R R14, SRZ ;  /* 0x00000000000e7805 */ /* 0x000fe2000001ff00 */
[----:B------:R-:W-:-:S04]  /*1de0*/  IMAD.WIDE R6, R3, 0x4, R6 ;  /* 0x0000000403067825 */ /* 0x000fc800078e0206 */
[----:B------:R-:W-:Y:S01]  /*1df0*/  IMAD.MOV R0, RZ, RZ, -R17 ;  /* 0x000000ffff007224 */ /* 0x000fe200078e0a11 */
[----:B------:R-:W-:-:S04]  /*1e00*/  IADD3 R6, P1, PT, R6, UR12, RZ ;  /* 0x0000000c06067c10 */ /* 0x000fc8000ff3e0ff */
[----:B------:R-:W-:-:S04]  /*1e10*/  IADD3 R6, P2, PT, R6, 0x20, RZ ;  /* 0x0000002006067810 */ /* 0x000fc80007f5e0ff */
[----:B------:R-:W-:-:S09]  /*1e20*/  IADD3.X R7, PT, PT, RZ, UR13, R7, P2, P1 ;  /* 0x0000000dff077c10 */ /* 0x000fd200097e2407 */
.L_x_97:
[----:B0-----:R-:W2:Y:S04]  /*1e30*/  LDG.E R27, desc[UR4][R6.64+-0x20] ;  /* 0xffffe004061b7981 */ /* 0x001ea8000c1e1900 */
[----:B------:R-:W3:Y:S04]  /*1e40*/  LDG.E R30, desc[UR4][R6.64+-0x1c] ;  /* 0xffffe404061e7981 */ /* 0x000ee8000c1e1900 */
[----:B------:R-:W4:Y:S04]  /*1e50*/  LDG.E R31, desc[UR4][R6.64+-0x18] ;  /* 0xffffe804061f7981 */ /* 0x000f28000c1e1900 */
[----:B------:R-:W5:Y:S04]  /*1e60*/  LDG.E R32, desc[UR4][R6.64+-0x14] ;  /* 0xffffec0406207981 */ /* 0x000f68000c1e1900 */
        /* <DEDUP_REMOVED lines=11> */
[----:B------:R0:W5:Y:S01]  /*1f20*/  LDG.E R25, desc[UR4][R6.64+0x1c] ;  /* 0x00001c0406197981 */ /* 0x000162000c1e1900 */
[----:B------:R-:W-:-:S05]  /*1f30*/  VIADD R0, R0, 0x10 ;  /* 0x0000001000007836 */ /* 0x000fca0000000000 */
[----:B------:R-:W-:Y:S02]  /*1f40*/  ISETP.NE.AND P1, PT, R0, RZ, PT ;  /* 0x000000ff0000720c */ /* 0x000fe40003f25270 */
[----:B0-----:R-:W-:-:S05]  /*1f50*/  IADD3 R6, P2, PT, R6, 0x40, RZ ;  /* 0x0000004006067810 */ /* 0x001fca0007f5e0ff */
[----:B------:R-:W-:Y:S01]  /*1f60*/  IMAD.X R7, RZ, RZ, R7, P2 ;  /* 0x000000ffff077224 */ /* 0x000fe200010e0607 */
[----:B--2---:R-:W0:Y:S08]  /*1f70*/  F2F.F64.F32 R12, R27 ;  /* 0x0000001b000c7310 */ /* 0x004e300000201800 */
[----:B---3--:R-:W1:Y:S01]  /*1f80*/  F2F.F64.F32 R8, R30 ;  /* 0x0000001e00087310 */ /* 0x008e620000201800 */
[----:B0-----:R-:W-:-:S07]  /*1f90*/  DADD R14, R12, R14 ;  /* 0x000000000c0e7229 */ /* 0x001fce000000000e */
[----:B----4-:R-:W0:Y:S01]  /*1fa0*/  F2F.F64.F32 R12, R31 ;  /* 0x0000001f000c7310 */ /* 0x010e220000201800 */
[----:B-1----:R-:W-:-:S07]  /*1fb0*/  DADD R14, R14, R8 ;  /* 0x000000000e0e7229 */ /* 0x002fce0000000008 */
[----:B-----5:R-:W1:Y:S01]  /*1fc0*/  F2F.F64.F32 R8, R32 ;  /* 0x0000002000087310 */ /* 0x020e620000201800 */
[----:B0-----:R-:W-:-:S07]  /*1fd0*/  DADD R14, R14, R12 ;  /* 0x000000000e0e7229 */ /* 0x001fce000000000c */
[----:B------:R-:W-:Y:S01]  /*1fe0*/  F2F.F64.F32 R26, R26 ;  /* 0x0000001a001a7310 */ /* 0x000fe20000201800 */
[----:B-1----:R-:W-:-:S07]  /*1ff0*/  DADD R14, R14, R8 ;  /* 0x000000000e0e7229 */ /* 0x002fce0000000008 */
[----:B------:R-:W0:Y:S08]  /*2000*/  F2F.F64.F32 R12, R33 ;  /* 0x00000021000c7310 */ /* 0x000e300000201800 */
[----:B------:R-:W1:Y:S01]  /*2010*/  F2F.F64.F32 R8, R29 ;  /* 0x0000001d00087310 */ /* 0x000e620000201800 */
[----:B0-----:R-:W-:-:S07]  /*2020*/  DADD R12, R14, R12 ;  /* 0x000000000e0c7229 */ /* 0x001fce000000000c */
[----:B------:R-:W-:Y:S01]  /*2030*/  F2F.F64.F32 R14, R18 ;  /* 0x00000012000e7310 */ /* 0x000fe20000201800 */
[----:B-1----:R-:W-:-:S07]  /*2040*/  DADD R8, R12, R8 ;  /* 0x000000000c087229 */ /* 0x002fce0000000008 */
[----:B------:R-:W0:Y:S01]  /*2050*/  F2F.F64.F32 R12, R2 ;  /* 0x00000002000c7310 */ /* 0x000e220000201800 */
[----:B------:R-:W-:-:S08]  /*2060*/  DADD R8, R8, R26 ;  /* 0x0000000008087229 */ /* 0x000fd0000000001a */
[----:B0-----:R-:W-:Y:S01]  /*2070*/  DADD R8, R8, R12 ;  /* 0x0000000008087229 */ /* 0x001fe2000000000c */
[----:B------:R-:W0:Y:S07]  /*2080*/  F2F.F64.F32 R12, R19 ;  /* 0x00000013000c7310 */ /* 0x000e2e0000201800 */
[----:B------:R-:W-:Y:S01]  /*2090*/  DADD R8, R8, R14 ;  /* 0x0000000008087229 */ /* 0x000fe2000000000e */
[----:B------:R-:W1:Y:S07]  /*20a0*/  F2F.F64.F32 R14, R20 ;  /* 0x00000014000e7310 */ /* 0x000e6e0000201800 */
[----:B0-----:R-:W-:Y:S01]  /*20b0*/  DADD R8, R8, R12 ;  /* 0x0000000008087229 */ /* 0x001fe2000000000c */
[----:B------:R-:W0:Y:S07]  /*20c0*/  F2F.F64.F32 R12, R21 ;  /* 0x00000015000c7310 */ /* 0x000e2e0000201800 */
[----:B-1----:R-:W-:Y:S01]  /*20d0*/  DADD R8, R8, R14 ;  /* 0x0000000008087229 */ /* 0x002fe2000000000e */
[----:B------:R-:W1:Y:S07]  /*20e0*/  F2F.F64.F32 R14, R22 ;  /* 0x00000016000e7310 */ /* 0x000e6e0000201800 */
[----:B0-----:R-:W-:Y:S01]  /*20f0*/  DADD R8, R8, R12 ;  /* 0x0000000008087229 */ /* 0x001fe2000000000c */
[----:B------:R-:W0:Y:S07]  /*2100*/  F2F.F64.F32 R12, R23 ;  /* 0x00000017000c7310 */ /* 0x000e2e0000201800 */
[----:B-1----:R-:W-:Y:S01]  /*2110*/  DADD R8, R8, R14 ;  /* 0x0000000008087229 */ /* 0x002fe2000000000e */
[----:B------:R-:W1:Y:S07]  /*2120*/  F2F.F64.F32 R14, R24 ;  /* 0x00000018000e7310 */ /* 0x000e6e0000201800 */
[----:B0-----:R-:W-:Y:S01]  /*2130*/  DADD R8, R8, R12 ;  /* 0x0000000008087229 */ /* 0x001fe2000000000c */
[----:B------:R-:W0:Y:S07]  /*2140*/  F2F.F64.F32 R12, R25 ;  /* 0x00000019000c7310 */ /* 0x000e2e0000201800 */
[----:B-1----:R-:W-:-:S08]  /*2150*/  DADD R14, R8, R14 ;  /* 0x00000000080e7229 */ /* 0x002fd0000000000e */
[----:B0-----:R-:W-:Y:S01]  /*2160*/  DADD R14, R14, R12 ;  /* 0x000000000e0e7229 */ /* 0x001fe2000000000c */
[----:B------:R-:W-:Y:S10]  /*2170*/  @P1 BRA `(.L_x_97) ;  /* 0xfffffffc002c1947 */ /* 0x000ff4000383ffff */
.L_x_96:
[----:B------:R-:W-:Y:S05]  /*2180*/  BSYNC.RECONVERGENT B0 ;  /* 0x0000000000007941 */ /* 0x000fea0003800200 */
.L_x_95:
[----:B------:R-:W-:Y:S04]  /*2190*/  BSSY.RECONVERGENT B0, `(.L_x_98) ;  /* 0x0000046000007945 */ /* 0x000fe80003800200 */
[----:B------:R-:W-:Y:S05]  /*21a0*/  @!P0 BRA `(.L_x_99) ;  /* 0x0000000400108947 */ /* 0x000fea0003800000 */
[----:B------:R-:W-:Y:S01]  /*21b0*/  ISETP.GE.U32.AND P0, PT, R28, 0x8, PT ;  /* 0x000000081c00780c */ /* 0x000fe20003f06070 */
[----:B------:R-:W-:Y:S01]  /*21c0*/  BSSY.RECONVERGENT B1, `(.L_x_100) ;  /* 0x000001e000017945 */ /* 0x000fe20003800200 */
[----:B------:R-:W-:-:S04]  /*21d0*/  LOP3.LUT R18, R16, 0x7, RZ, 0xc0, !PT ;  /* 0x0000000710127812 */ /* 0x000fc800078ec0ff */
[----:B------:R-:W-:-:S07]  /*21e0*/  ISETP.NE.AND P1, PT, R18, RZ, PT ;  /* 0x000000ff1200720c */ /* 0x000fce0003f25270 */
[----:B------:R-:W-:Y:S06]  /*21f0*/  @!P0 BRA `(.L_x_101) ;  /* 0x0000000000688947 */ /* 0x000fec0003800000 */
[----:B---3--:R-:W-:-:S05]  /*2200*/  IMAD.WIDE.U32 R6, R17, 0x4, R4 ;  /* 0x0000000411067825 */ /* 0x008fca00078e0004 */
[----:B------:R-:W2:Y:S04]  /*2210*/  LDG.E R0, desc[UR4][R6.64] ;  /* 0x0000000406007981 */ /* 0x000ea8000c1e1900 */
[----:B------:R-:W3:Y:S04]  /*2220*/  LDG.E R2, desc[UR4][R6.64+0x4] ;  /* 0x0000040406027981 */ /* 0x000ee8000c1e1900 */
[----:B------:R-:W4:Y:S04]  /*2230*/  LDG.E R19, desc[UR4][R6.64+0x8] ;  /* 0x0000080406137981 */ /* 0x000f28000c1e1900 */
[----:B------:R-:W5:Y:S04]  /*2240*/  LDG.E R20, desc[UR4][R6.64+0xc] ;  /* 0x00000c0406147981 */ /* 0x000f68000c1e1900 */
[----:B------:R-:W5:Y:S04]  /*2250*/  LDG.E R21, desc[UR4][R6.64+0x10] ;  /* 0x0000100406157981 */ /* 0x000f68000c1e1900 */
[----:B------:R-:W5:Y:S04]  /*2260*/  LDG.E R22, desc[UR4][R6.64+0x14] ;  /* 0x0000140406167981 */ /* 0x000f68000c1e1900 */
[----:B------:R-:W5:Y:S04]  /*2270*/  LDG.E R23, desc[UR4][R6.64+0x18] ;  /* 0x0000180406177981 */ /* 0x000f68000c1e1900 */
[----:B------:R1:W5:Y:S01]  /*2280*/  LDG.E R24, desc[UR4][R6.64+0x1c] ;  /* 0x00001c0406187981 */ /* 0x000362000c1e1900 */
[----:B------:R-:W-:Y:S01]  /*2290*/  VIADD R17, R17, 0x8 ;  /* 0x0000000811117836 */ /* 0x000fe20000000000 */
[----:B--2---:R-:W2:Y:S08]  /*22a0*/  F2F.F64.F32 R8, R0 ;  /* 0x0000000000087310 */ /* 0x004eb00000201800 */
[----:B---3--:R-:W3:Y:S01]  /*22b0*/  F2F.F64.F32 R12, R2 ;  /* 0x00000002000c7310 */ /* 0x008ee20000201800 */
[----:B--2---:R-:W-:-:S07]  /*22c0*/  DADD R8, R14, R8 ;  /* 0x000000000e087229 */ /* 0x004fce0000000008 */
[----:B----4-:R-:W2:Y:S01]  /*22d0*/  F2F.F64.F32 R14, R19 ;  /* 0x00000013000e7310 */ /* 0x010ea20000201800 */
[----:B---3--:R-:W-:-:S07]  /*22e0*/  DADD R8, R8, R12 ;  /* 0x0000000008087229 */ /* 0x008fce000000000c */
[----:B-----5:R-:W3:Y:S01]  /*22f0*/  F2F.F64.F32 R12, R20 ;  /* 0x00000014000c7310 */ /* 0x020ee20000201800 */
[----:B--2---:R-:W-:-:S07]  /*2300*/  DADD R8, R8, R14 ;  /* 0x0000000008087229 */ /* 0x004fce000000000e */
[----:B-1----:R-:W-:Y:S01]  /*2310*/  F2F.F64.F32 R6, R23 ;  /* 0x0000001700067310 */ /* 0x002fe20000201800 */
[----:B---3--:R-:W-:-:S07]  /*2320*/  DADD R8, R8, R12 ;  /* 0x0000000008087229 */ /* 0x008fce000000000c */
[----:B------:R-:W1:Y:S08]  /*2330*/  F2F.F64.F32 R14, R21 ;  /* 0x00000015000e7310 */ /* 0x000e700000201800 */
[----:B------:R-:W2:Y:S01]  /*2340*/  F2F.F64.F32 R12, R22 ;  /* 0x00000016000c7310 */ /* 0x000ea20000201800 */
[----:B-1----:R-:W-:-:S07]  /*2350*/  DADD R8, R8, R14 ;  /* 0x0000000008087229 */ /* 0x002fce000000000e */
[----:B------:R-:W1:Y:S01]  /*2360*/  F2F.F64.F32 R14, R24 ;  /* 0x00000018000e7310 */ /* 0x000e620000201800 */
[----:B--2---:R-:W-:-:S08]  /*2370*/  DADD R8, R8, R12 ;  /* 0x0000000008087229 */ /* 0x004fd0000000000c */
[----:B------:R-:W-:-:S08]  /*2380*/  DADD R6, R8, R6 ;  /* 0x0000000008067229 */ /* 0x000fd00000000006 */
[----:B-1----:R-:W-:-:S11]  /*2390*/  DADD R14, R6, R14 ;  /* 0x00000000060e7229 */ /* 0x002fd6000000000e */
.L_x_101:
[----:B------:R-:W-:Y:S05]  /*23a0*/  BSYNC.RECONVERGENT B1 ;  /* 0x0000000000017941 */ /* 0x000fea0003800200 */
.L_x_100:
[----:B------:R-:W-:Y:S05]  /*23b0*/  @!P1 BRA `(.L_x_99) ;  /* 0x00000000008c9947 */ /* 0x000fea0003800000 */
[----:B------:R-:W-:Y:S01]  /*23c0*/  ISETP.GE.U32.AND P0, PT, R18, 0x4, PT ;  /* 0x000000041200780c */ /* 0x000fe20003f06070 */
[----:B------:R-:W-:Y:S01]  /*23d0*/  BSSY.RECONVERGENT B1, `(.L_x_102) ;  /* 0x0000012000017945 */ /* 0x000fe20003800200 */
[----:B------:R-:W-:-:S04]  /*23e0*/  LOP3.LUT R0, R16, 0x3, RZ, 0xc0, !PT ;  /* 0x0000000310007812 */ /* 0x000fc800078ec0ff */
[----:B------:R-:W-:-:S07]  /*23f0*/  ISETP.NE.AND P1, PT, R0, RZ, PT ;  /* 0x000000ff0000720c */ /* 0x000fce0003f25270 */
[----:B------:R-:W-:Y:S06]  /*2400*/  @!P0 BRA `(.L_x_103) ;  /* 0x0000000000388947 */ /* 0x000fec0003800000 */
[----:B------:R-:W-:-:S05]  /*2410*/  IMAD.WIDE.U32 R4, R17, 0x4, R4 ;  /* 0x0000000411047825 */ /* 0x000fca00078e0004 */
[----:B------:R-:W3:Y:S04]  /*2420*/  LDG.E R2, desc[UR4][R4.64] ;  /* 0x0000000404027981 */ /* 0x000ee8000c1e1900 */
[----:B------:R-:W2:Y:S04]  /*2430*/  LDG.E R8, desc[UR4][R4.64+0x4] ;  /* 0x0000040404087981 */ /* 0x000ea8000c1e1900 */
[----:B------:R-:W4:Y:S04]  /*2440*/  LDG.E R12, desc[UR4][R4.64+0x8] ;  /* 0x00000804040c7981 */ /* 0x000f28000c1e1900 */
[----:B------:R-:W5:Y:S01]  /*2450*/  LDG.E R18, desc[UR4][R4.64+0xc] ;  /* 0x00000c0404127981 */ /* 0x000f62000c1e1900 */
[----:B------:R-:W-:Y:S01]  /*2460*/  VIADD R17, R17, 0x4 ;  /* 0x0000000411117836 */ /* 0x000fe20000000000 */
[----:B---3--:R-:W1:Y:S08]  /*2470*/  F2F.F64.F32 R6, R2 ;  /* 0x0000000200067310 */ /* 0x008e700000201800 */
[----:B--2---:R-:W2:Y:S01]  /*2480*/  F2F.F64.F32 R8, R8 ;  /* 0x0000000800087310 */ /* 0x004ea20000201800 */
[----:B-1----:R-:W-:-:S07]  /*2490*/  DADD R6, R14, R6 ;  /* 0x000000000e067229 */ /* 0x002fce0000000006 */
[----:B----4-:R-:W1:Y:S01]  /*24a0*/  F2F.F64.F32 R12, R12 ;  /* 0x0000000c000c7310 */ /* 0x010e620000201800 */
[----:B--2---:R-:W-:-:S07]  /*24b0*/  DADD R6, R6, R8 ;  /* 0x0000000006067229 */ /* 0x004fce0000000008 */
[----:B-----5:R-:W2:Y:S01]  /*24c0*/  F2F.F64.F32 R14, R18 ;  /* 0x00000012000e7310 */ /* 0x020ea20000201800 */
[----:B-1----:R-:W-:-:S08]  /*24d0*/  DADD R6, R6, R12 ;  /* 0x0000000006067229 */ /* 0x002fd0000000000c */
[----:B--2---:R-:W-:-:S11]  /*24e0*/  DADD R14, R6, R14 ;  /* 0x00000000060e7229 */ /* 0x004fd6000000000e */
.L_x_103:
[----:B------:R-:W-:Y:S05]  /*24f0*/  BSYNC.RECONVERGENT B1 ;  /* 0x0000000000017941 */ /* 0x000fea0003800200 */
.L_x_102:
[----:B------:R-:W-:Y:S05]  /*2500*/  @!P1 BRA `(.L_x_99) ;  /* 0x0000000000389947 */ /* 0x000fea0003800000 */
[----:B------:R-:W-:-:S04]  /*2510*/  IMAD.WIDE R4, R11, 0x4, RZ ;  /* 0x000000040b047825 */ /* 0x000fc800078e02ff */
[----:B------:R-:W-:Y:S02]  /*2520*/  IMAD.MOV R0, RZ, RZ, -R0 ;  /* 0x000000ffff007224 */ /* 0x000fe400078e0a00 */
[----:B------:R-:W-:-:S04]  /*2530*/  IMAD.WIDE R2, R3, 0x4, R4 ;  /* 0x0000000403027825 */ /* 0x000fc800078e0204 */
[----:B------:R-:W-:-:S03]  /*2540*/  IMAD.WIDE.U32 R2, R17, 0x4, R2 ;  /* 0x0000000411027825 */ /* 0x000fc600078e0002 */
[----:B------:R-:W-:-:S04]  /*2550*/  IADD3 R4, P0, PT, R2, UR12, RZ ;  /* 0x0000000c02047c10 */ /* 0x000fc8000ff1e0ff */
[----:B------:R-:W-:-:S09]  /*2560*/  IADD3.X R5, PT, PT, R3, UR13, RZ, P0, !PT ;  /* 0x0000000d03057c10 */ /* 0x000fd200087fe4ff */
.L_x_104:
[----:B------:R1:W2:Y:S01]  /*2570*/  LDG.E R2, desc[UR4][R4.64] ;  /* 0x0000000404027981 */ /* 0x0002a2000c1e1900 */
[----:B------:R-:W-:-:S05]  /*2580*/  VIADD R0, R0, 0x1 ;  /* 0x0000000100007836 */ /* 0x000fca0000000000 */
[----:B------:R-:W-:Y:S02]  /*2590*/  ISETP.NE.AND P0, PT, R0, RZ, PT ;  /* 0x000000ff0000720c */ /* 0x000fe40003f05270 */
[----:B-1----:R-:W-:-:S05]  /*25a0*/  IADD3 R4, P1, PT, R4, 0x4, RZ ;  /* 0x0000000404047810 */ /* 0x002fca0007f3e0ff */
[----:B------:R-:W-:Y:S01]  /*25b0*/  IMAD.X R5, RZ, RZ, R5, P1 ;  /* 0x000000ffff057224 */ /* 0x000fe200008e0605 */
[----:B--2---:R-:W1:Y:S02]  /*25c0*/  F2F.F64.F32 R2, R2 ;  /* 0x0000000200027310 */ /* 0x004e640000201800 */
[----:B-1----:R-:W-:-:S03]  /*25d0*/  DADD R14, R2, R14 ;  /* 0x00000000020e7229 */ /* 0x002fc6000000000e */
[----:B------:R-:W-:Y:S08]  /*25e0*/  @P0 BRA `(.L_x_104) ;  /* 0xfffffffc00e00947 */ /* 0x000ff0000383ffff */
.L_x_99:
[----:B------:R-:W-:Y:S05]  /*25f0*/  BSYNC.RECONVERGENT B0 ;  /* 0x0000000000007941 */ /* 0x000fea0003800200 */
.L_x_98:
[----:B------:R-:W1:Y:S01]  /*2600*/  I2F.F64.U32 R32, R16 ;  /* 0x0000001000207312 */ /* 0x000e620000201800 */
[----:B------:R-:W-:Y:S07]  /*2610*/  BSSY.RECONVERGENT B0, `(.L_x_105) ;  /* 0x0000010000007945 */ /* 0x000fee0003800200 */
[----:B-1----:R-:W1:Y:S01]  /*2620*/  MUFU.RCP64H R3, R33 ;  /* 0x0000002100037308 */ /* 0x002e620000001800 */
[----:B------:R-:W-:-:S04]  /*2630*/  IADD3 R2, PT, PT, R33, 0x300402, RZ ;  /* 0x0030040221027810 */ /* 0x000fc80007ffe0ff */
[----:B------:R-:W-:Y:S02]  /*2640*/  FSETP.GEU.AND P0, PT, |R2|, 5.8789094863358348022e-39, PT ;  /* 0x004004020200780b */ /* 0x000fe40003f0e200 */
[----:B-1----:R-:W-:-:S08]  /*2650*/  DFMA R4, -R32, R2, 1 ;  /* 0x3ff000002004742b */ /* 0x002fd00000000102 */
[----:B------:R-:W-:-:S08]  /*2660*/  DFMA R4, R4, R4, R4 ;  /* 0x000000040404722b */ /* 0x000fd00000000004 */
[----:B------:R-:W-:-:S08]  /*2670*/  DFMA R4, R2, R4, R2 ;  /* 0x000000040204722b */ /* 0x000fd00000000002 */
[----:B------:R-:W-:-:S08]  /*2680*/  DFMA R30, -R32, R4, 1 ;  /* 0x3ff00000201e742b */ /* 0x000fd00000000104 */
[----:B------:R-:W-:Y:S01]  /*2690*/  DFMA R30, R4, R30, R4 ;  /* 0x0000001e041e722b */ /* 0x000fe20000000004 */
[----:B------:R-:W-:Y:S10]  /*26a0*/  @P0 BRA `(.L_x_106) ;  /* 0x0000000000180947 */ /* 0x000ff40003800000 */
[----:B------:R-:W-:Y:S01]  /*26b0*/  LOP3.LUT R0, R33, 0x7fffffff, RZ, 0xc0, !PT ;  /* 0x7fffffff21007812 */ /* 0x000fe200078ec0ff */
[----:B------:R-:W-:Y:S02]  /*26c0*/  IMAD.MOV.U32 R4, RZ, RZ, R32 ;  /* 0x000000ffff047224 */ /* 0x000fe400078e0020 */
[----:B------:R-:W-:Y:S02]  /*26d0*/  IMAD.MOV.U32 R5, RZ, RZ, R33 ;  /* 0x000000ffff057224 */ /* 0x000fe400078e0021 */
[----:B---3--:R-:W-:Y:S01]  /*26e0*/  VIADD R7, R0, 0xfff00000 ;  /* 0xfff0000000077836 */ /* 0x008fe20000000000 */
[----:B------:R-:W-:-:S07]  /*26f0*/  MOV R0, 0x2710 ;  /* 0x0000271000007802 */ /* 0x000fce0000000f00 */
[----:B0-----:R-:W-:Y:S05]  /*2700*/  CALL.REL.NOINC `($__internal_3_$__cuda_sm20_dblrcp_rn_slowpath_v3) ;  /* 0x0000001800907944 */ /* 0x001fea0003c00000 */
.L_x_106:
[----:B------:R-:W-:Y:S05]  /*2710*/  BSYNC.RECONVERGENT B0 ;  /* 0x0000000000007941 */ /* 0x000fea0003800200 */
.L_x_105:
[----:B------:R-:W1:Y:S01]  /*2720*/  LDCU UR6, c[0x0][0x390] ;  /* 0x00007200ff0677ac */ /* 0x000e620008000800 */
[----:B------:R-:W-:Y:S01]  /*2730*/  BSSY.RECONVERGENT B0, `(.L_x_107) ;  /* 0x0000061000007945 */ /* 0x000fe20003800200 */
[----:B------:R-:W-:Y:S02]  /*2740*/  CS2R R34, SRZ ;  /* 0x0000000000227805 */ /* 0x000fe4000001ff00 */
[----:B-1----:R-:W-:-:S04]  /*2750*/  IADD3 R0, PT, PT, -R10, UR6, RZ ;  /* 0x000000060a007c10 */ /* 0x002fc8000fffe1ff */
[----:B------:R-:W-:-:S13]  /*2760*/  LOP3.LUT P0, R0, R0, 0x3, RZ, 0xc0, !PT ;  /* 0x0000000300007812 */ /* 0x000fda000780c0ff */
[----:B------:R-:W-:Y:S05]  /*2770*/  @!P0 BRA `(.L_x_108) ;  /* 0x0000000400708947 */ /* 0x000fea0003800000 */
[----:B------:R-:W1:Y:S01]  /*2780*/  LDC.64 R24, c[0x0][0x3a0] ;  /* 0x0000e800ff187b82 */ /* 0x000e620000000a00 */
[----:B------:R-:W2:Y:S01]  /*2790*/  LDCU.64 UR6, c[0x0][0x3a0] ;  /* 0x00007400ff0677ac */ /* 0x000ea20008000a00 */
[----:B------:R-:W-:Y:S01]  /*27a0*/  IMAD.WIDE R2, R16, 0x4, RZ ;  /* 0x0000000410027825 */ /* 0x000fe200078e02ff */
[----:B------:R-:W-:-:S03]  /*27b0*/  CS2R R34, SRZ ;  /* 0x0000000000227805 */ /* 0x000fc6000001ff00 */
[----:B------:R-:W-:Y:S02]  /*27c0*/  IMAD.MOV R13, RZ, RZ, -R0 ;  /* 0x000000ffff0d7224 */ /* 0x000fe400078e0a00 */
[----:B------:R-:W4:Y:S01]  /*27d0*/  LDC.64 R22, c[0x0][0x3a8] ;  /* 0x0000ea00ff167b82 */ /* 0x000f220000000a00 */
[----:B------:R-:W-:-:S03]  /*27e0*/  IMAD.WIDE R2, R11, 0x4, -R2 ;  /* 0x000000040b027825 */ /* 0x000fc600078e0a02 */
[----:B--2---:R-:W-:-:S04]  /*27f0*/  IADD3 R20, P0, PT, R2, UR6, RZ ;  /* 0x0000000602147c10 */ /* 0x004fc8000ff1e0ff */
[----:B------:R-:W-:Y:S01]  /*2800*/  IADD3.X R21, PT, PT, R3, UR7, RZ, P0, !PT ;  /* 0x0000000703157c10 */ /* 0x000fe200087fe4ff */
[----:B-1----:R-:W-:-:S04]  /*2810*/  IMAD.WIDE R24, R11, 0x4, R24 ;  /* 0x000000040b187825 */ /* 0x002fc800078e0218 */
[----:B----4-:R-:W-:-:S07]  /*2820*/  IMAD.WIDE R22, R11, 0x4, R22 ;  /* 0x000000040b167825 */ /* 0x010fce00078e0216 */
.L_x_115:
[----:B------:R-:W-:-:S06]  /*2830*/  IMAD.WIDE R2, R10, 0x4, R24 ;  /* 0x000000040a027825 */ /* 0x000fcc00078e0218 */
[----:B------:R-:W2:Y:S01]  /*2840*/  LDG.E R2, desc[UR4][R2.64] ;  /* 0x0000000402027981 */ /* 0x000ea2000c1e1900 */
[----:B------:R-:W-:Y:S01]  /*2850*/  UMOV UR6, 0x47ae147b ;  /* 0x47ae147b00067882 */ /* 0x000fe20000000000 */
[----:B------:R-:W-:Y:S01]  /*2860*/  UMOV UR7, 0x3fa47ae1 ;  /* 0x3fa47ae100077882 */ /* 0x000fe20000000000 */
[----:B------:R-:W-:Y:S01]  /*2870*/  BSSY.RECONVERGENT B1, `(.L_x_109) ;  /* 0x0000041000017945 */ /* 0x000fe20003800200 */
[----:B---3--:R-:W-:Y:S01]  /*2880*/  IMAD.MOV.U32 R9, RZ, RZ, RZ ;  /* 0x000000ffff097224 */ /* 0x008fe200078e00ff */
[----:B--2---:R-:W0:Y:S02]  /*2890*/  F2F.F64.F32 R18, R2 ;  /* 0x0000000200127310 */ /* 0x004e240000201800 */
[----:B0-----:R-:W-:-:S08]  /*28a0*/  DFMA R26, R32, R18, -R14 ;  /* 0x00000012201a722b */ /* 0x001fd0000000080e */
[----:B------:R-:W-:-:S08]  /*28b0*/  DMUL R26, R26, R30 ;  /* 0x0000001e1a1a7228 */ /* 0x000fd00000000000 */
[----:B------:R-:W-:Y:S01]  /*28c0*/  DMUL R4, R26, UR6 ;  /* 0x000000061a047c28 */ /* 0x000fe20008000000 */
[----:B------:R-:W-:Y:S01]  /*28d0*/  UMOV UR6, 0xeb851eb8 ;  /* 0xeb851eb800067882 */ /* 0x000fe20000000000 */
[----:B------:R-:W-:-:S06]  /*28e0*/  UMOV UR7, 0x3feeb851 ;  /* 0x3feeb85100077882 */ /* 0x000fcc0000000000 */
[----:B------:R-:W-:-:S08]  /*28f0*/  DMUL R4, R26, R4 ;  /* 0x000000041a047228 */ /* 0x000fd00000000000 */
[----:B------:R-:W-:-:S08]  /*2900*/  DFMA R34, R34, UR6, R4 ;  /* 0x0000000622227c2b */ /* 0x000fd00008000004 */
[----:B------:R-:W-:-:S14]  /*2910*/  DSETP.GT.AND P0, PT, R34, RZ, PT ;  /* 0x000000ff2200722a */ /* 0x000fdc0003f04000 */
[----:B------:R-:W-:Y:S05]  /*2920*/  @!P0 BRA `(.L_x_110) ;  /* 0x0000000000d48947 */ /* 0x000fea0003800000 */
[----:B------:R-:W0:Y:S01]  /*2930*/  MUFU.RSQ64H R3, R35 ;  /* 0x0000002300037308 */ /* 0x000e220000001c00 */
[----:B------:R-:W-:Y:S01]  /*2940*/  VIADD R2, R35, 0xfcb00000 ;  /* 0xfcb0000023027836 */ /* 0x000fe20000000000 */
[----:B------:R-:W-:Y:S01]  /*2950*/  BSSY.RECONVERGENT B2, `(.L_x_111) ;  /* 0x000001b000027945 */ /* 0x000fe20003800200 */
[----:B------:R-:W-:Y:S02]  /*2960*/  IMAD.MOV.U32 R6, RZ, RZ, 0x0 ;  /* 0x00000000ff067424 */ /* 0x000fe400078e00ff */
[----:B------:R-:W-:Y:S01]  /*2970*/  IMAD.MOV.U32 R7, RZ, RZ, 0x3fd80000 ;  /* 0x3fd80000ff077424 */ /* 0x000fe200078e00ff */
[----:B------:R-:W-:Y:S01]  /*2980*/  ISETP.GE.U32.AND P0, PT, R2, 0x7ca00000, PT ;  /* 0x7ca000000200780c */ /* 0x000fe20003f06070 */
[----:B0-----:R-:W-:-:S08]  /*2990*/  DMUL R4, R2, R2 ;  /* 0x0000000202047228 */ /* 0x001fd00000000000 */
[----:B------:R-:W-:-:S08]  /*29a0*/  DFMA R4, R34, -R4, 1 ;  /* 0x3ff000002204742b */ /* 0x000fd00000000804 */
[----:B------:R-:W-:Y:S02]  /*29b0*/  DFMA R6, R4, R6, 0.5 ;  /* 0x3fe000000406742b */ /* 0x000fe40000000006 */
[----:B------:R-:W-:-:S08]  /*29c0*/  DMUL R4, R2, R4 ;  /* 0x0000000402047228 */ /* 0x000fd00000000000 */
[----:B------:R-:W-:-:S08]  /*29d0*/  DFMA R8, R6, R4, R2 ;  /* 0x000000040608722b */ /* 0x000fd00000000002 */
[----:B------:R-:W-:Y:S02]  /*29e0*/  DMUL R28, R34, R8 ;  /* 0x00000008221c7228 */ /* 0x000fe40000000000 */
[----:B------:R-:W-:Y:S01]  /*29f0*/  VIADD R5, R9, 0xfff00000 ;  /* 0xfff0000009057836 */ /* 0x000fe20000000000 */
[----:B------:R-:W-:-:S05]  /*2a00*/  MOV R4, R8 ;  /* 0x0000000800047202 */ /* 0x000fca0000000f00 */
[----:B------:R-:W-:-:S08]  /*2a10*/  DFMA R36, R28, -R28, R34 ;  /* 0x8000001c1c24722b */ /* 0x000fd00000000022 */
[----:B------:R-:W-:Y:S01]  /*2a20*/  DFMA R6, R36, R4, R28 ;  /* 0x000000042406722b */ /* 0x000fe2000000001c */
[----:B------:R-:W-:Y:S10]  /*2a30*/  @!P0 BRA `(.L_x_112) ;  /* 0x0000000000308947 */ /* 0x000ff40003800000 */
[----:B------:R-:W-:Y:S01]  /*2a40*/  IMAD.MOV.U32 R4, RZ, RZ, R8 ;  /* 0x000000ffff047224 */ /* 0x000fe200078e0008 */
[----:B------:R-:W-:Y:S01]  /*2a50*/  MOV R12, 0x2ae0 ;  /* 0x00002ae0000c7802 */ /* 0x000fe20000000f00 */
[----:B------:R-:W-:Y:S02]  /*2a60*/  IMAD.MOV.U32 R0, RZ, RZ, R2 ;  /* 0x000000ffff007224 */ /* 0x000fe400078e0002 */
[----:B------:R-:W-:Y:S02]  /*2a70*/  IMAD.MOV.U32 R8, RZ, RZ, R36 ;  /* 0x000000ffff087224 */ /* 0x000fe400078e0024 */
[----:B------:R-:W-:Y:S02]  /*2a80*/  IMAD.MOV.U32 R9, RZ, RZ, R37 ;  /* 0x000000ffff097224 */ /* 0x000fe400078e0025 */
[----:B------:R-:W-:Y:S02]  /*2a90*/  IMAD.MOV.U32 R6, RZ, RZ, R28 ;  /* 0x000000ffff067224 */ /* 0x000fe400078e001c */
[----:B------:R-:W-:-:S02]  /*2aa0*/  IMAD.MOV.U32 R7, RZ, RZ, R29 ;  /* 0x000000ffff077224 */ /* 0x000fc400078e001d */
[----:B------:R-:W-:Y:S02]  /*2ab0*/  IMAD.MOV.U32 R2, RZ, RZ, R34 ;  /* 0x000000ffff027224 */ /* 0x000fe400078e0022 */
[----:B------:R-:W-:-:S07]  /*2ac0*/  IMAD.MOV.U32 R3, RZ, RZ, R35 ;  /* 0x000000ffff037224 */ /* 0x000fce00078e0023 */
[----:B------:R-:W-:Y:S05]  /*2ad0*/  CALL.REL.NOINC `($__internal_5_$__cuda_sm20_dsqrt_rn_f64_mediumpath_v1) ;  /* 0x0000001c00e87944 */ /* 0x000fea0003c00000 */
[----:B------:R-:W-:Y:S01]  /*2ae0*/  IMAD.MOV.U32 R6, RZ, RZ, R2 ;  /* 0x000000ffff067224 */ /* 0x000fe200078e0002 */
[----:B------:R-:W-:-:S07]  /*2af0*/  MOV R7, R3 ;  /* 0x0000000300077202 */ /* 0x000fce0000000f00 */
.L_x_112:
[----:B------:R-:W-:Y:S05]  /*2b00*/  BSYNC.RECONVERGENT B2 ;  /* 0x0000000000027941 */ /* 0x000fea0003800200 */
.L_x_111:
[----:B------:R-:W0:Y:S01]  /*2b10*/  MUFU.RCP64H R3, R7 ;  /* 0x0000000700037308 */ /* 0x000e220000001800 */
[----:B------:R-:W-:Y:S01]  /*2b20*/  IMAD.MOV.U32 R2, RZ, RZ, 0x1 ;  /* 0x00000001ff027424 */ /* 0x000fe200078e00ff */
[----:B------:R-:W-:Y:S01]  /*2b30*/  FSETP.GEU.AND P1, PT, |R27|, 6.5827683646048100446e-37, PT ;  /* 0x036000001b00780b */ /* 0x000fe20003f2e200 */
[----:B------:R-:W-:Y:S04]  /*2b40*/  BSSY.RECONVERGENT B2, `(.L_x_113) ;  /* 0x0000012000027945 */ /* 0x000fe80003800200 */
[----:B0-----:R-:W-:-:S08]  /*2b50*/  DFMA R4, R2, -R6, 1 ;  /* 0x3ff000000204742b */ /* 0x001fd00000000806 */
[----:B------:R-:W-:-:S08]  /*2b60*/  DFMA R4, R4, R4, R4 ;  /* 0x000000040404722b */ /* 0x000fd00000000004 */
[----:B------:R-:W-:-:S08]  /*2b70*/  DFMA R4, R2, R4, R2 ;  /* 0x000000040204722b */ /* 0x000fd00000000002 */
[----:B------:R-:W-:-:S08]  /*2b80*/  DFMA R2, R4, -R6, 1 ;  /* 0x3ff000000402742b */ /* 0x000fd00000000806 */
[----:B------:R-:W-:-:S08]  /*2b90*/  DFMA R2, R4, R2, R4 ;  /* 0x000000020402722b */ /* 0x000fd00000000004 */
[----:B------:R-:W-:-:S08]  /*2ba0*/  DMUL R4, R26, R2 ;  /* 0x000000021a047228 */ /* 0x000fd00000000000 */
[----:B------:R-:W-:-:S08]  /*2bb0*/  DFMA R8, R4, -R6, R26 ;  /* 0x800000060408722b */ /* 0x000fd0000000001a */
[----:B------:R-:W-:-:S10]  /*2bc0*/  DFMA R2, R2, R8, R4 ;  /* 0x000000080202722b */ /* 0x000fd40000000004 */
[----:B------:R-:W-:-:S05]  /*2bd0*/  FFMA R0, RZ, R7, R3 ;  /* 0x00000007ff007223 */ /* 0x000fca0000000003 */
[----:B------:R-:W-:-:S13]  /*2be0*/  FSETP.GT.AND P0, PT, |R0|, 1.469367938527859385e-39, PT ;  /* 0x001000000000780b */ /* 0x000fda0003f04200 */
[----:B------:R-:W-:Y:S05]  /*2bf0*/  @P0 BRA P1, `(.L_x_114) ;  /* 0x0000000000180947 */ /* 0x000fea0000800000 */
[----:B------:R-:W-:Y:S01]  /*2c00*/  IMAD.MOV.U32 R4, RZ, RZ, R26 ;  /* 0x000000ffff047224 */ /* 0x000fe200078e001a */
[----:B------:R-:W-:Y:S01]  /*2c10*/  MOV R0, 0x2c60 ;  /* 0x00002c6000007802 */ /* 0x000fe20000000f00 */
[----:B------:R-:W-:Y:S02]  /*2c20*/  IMAD.MOV.U32 R5, RZ, RZ, R27 ;  /* 0x000000ffff057224 */ /* 0x000fe400078e001b */
[----:B------:R-:W-:Y:S02]  /*2c30*/  IMAD.MOV.U32 R2, RZ, RZ, R6 ;  /* 0x000000ffff027224 */ /* 0x000fe400078e0006 */
[----:B------:R-:W-:-:S07]  /*2c40*/  IMAD.MOV.U32 R3, RZ, RZ, R7 ;  /* 0x000000ffff037224 */ /* 0x000fce00078e0007 */
[----:B------:R-:W-:Y:S05]  /*2c50*/  CALL.REL.NOINC `($__internal_4_$__cuda_sm20_div_rn_f64_full) ;  /* 0x0000001400f07944 */ /* 0x000fea0003c00000 */
.L_x_114:
[----:B------:R-:W-:Y:S05]  /*2c60*/  BSYNC.RECONVERGENT B2 ;  /* 0x0000000000027941 */ /* 0x000fea0003800200 */
.L_x_113:
[----:B------:R0:W1:Y:S02]  /*2c70*/  F2F.F32.F64 R9, R2 ;  /* 0x0000000200097310 */ /* 0x0000640000301000 */
.L_x_110:
[----:B------:R-:W-:Y:S05]  /*2c80*/  BSYNC.RECONVERGENT B1 ;  /* 0x0000000000017941 */ /* 0x000fea0003800200 */
.L_x_109:
[----:B0-----:R-:W-:-:S04]  /*2c90*/  IMAD.WIDE R2, R10, 0x4, R22 ;  /* 0x000000040a027825 */ /* 0x001fc800078e0216 */
[C---:B------:R-:W-:Y:S01]  /*2ca0*/  IMAD.WIDE R4, R10.reuse, 0x4, R20 ;  /* 0x000000040a047825 */ /* 0x040fe200078e0214 */
[----:B-1----:R1:W-:Y:S05]  /*2cb0*/  STG.E desc[UR4][R2.64], R9 ;  /* 0x0000000902007986 */ /* 0x0023ea000c101904 */
[----:B------:R-:W2:Y:S01]  /*2cc0*/  LDG.E R4, desc[UR4][R4.64] ;  /* 0x0000000404047981 */ /* 0x000ea2000c1e1900 */
[----:B------:R-:W-:Y:S02]  /*2cd0*/  VIADD R13, R13, 0x1 ;  /* 0x000000010d0d7836 */ /* 0x000fe40000000000 */
[----:B------:R-:W-:-:S03]  /*2ce0*/  VIADD R10, R10, 0x1 ;  /* 0x000000010a0a7836 */ /* 0x000fc60000000000 */
[----:B------:R-:W-:Y:S01]  /*2cf0*/  ISETP.NE.AND P0, PT, R13, RZ, PT ;  /* 0x000000ff0d00720c */ /* 0x000fe20003f05270 */
[----:B--2---:R-:W0:Y:S02]  /*2d00*/  F2F.F64.F32 R6, R4 ;  /* 0x0000000400067310 */ /* 0x004e240000201800 */
[----:B0-----:R-:W-:-:S08]  /*2d10*/  DADD R6, R18, -R6 ;  /* 0x0000000012067229 */ /* 0x001fd00000000806 */
[----:B------:R-:W-:Y:S02]  /*2d20*/  DADD R14, R6, R14 ;  /* 0x00000000060e7229 */ /* 0x000fe4000000000e */
[----:B-1----:R-:W-:Y:S09]  /*2d30*/  @P0 BRA `(.L_x_115) ;  /* 0xfffffff800bc0947 */ /* 0x002ff2000383ffff */
.L_x_108:
[----:B------:R-:W-:Y:S05]  /*2d40*/  BSYNC.RECONVERGENT B0 ;  /* 0x0000000000007941 */ /* 0x000fea0003800200 */
.L_x_107:
[----:B------:R-:W1:Y:S01]  /*2d50*/  LDC R3, c[0x0][0x398] ;  /* 0x0000e600ff037b82 */ /* 0x000e620000000800 */
[----:B------:R-:W1:Y:S02]  /*2d60*/  LDCU UR6, c[0x0][0x390] ;  /* 0x00007200ff0677ac */ /* 0x000e640008000800 */
[----:B-1----:R-:W-:-:S04]  /*2d70*/  IADD3 R0, PT, PT, R3, -UR6, R16 ;  /* 0x8000000603007c10 */ /* 0x002fc8000fffe010 */
[----:B------:R-:W-:-:S13]  /*2d80*/  ISETP.GT.U32.AND P0, PT, R0, -0x4, PT ;  /* 0xfffffffc0000780c */ /* 0x000fda0003f04070 */
[----:B------:R-:W-:Y:S05]  /*2d90*/  @P0 EXIT ;  /* 0x000000000000094d */ /* 0x000fea0003800000 */
[----:B------:R-:W1:Y:S01]  /*2da0*/  LDCU.128 UR8, c[0x0][0x3a0] ;  /* 0x00007400ff0877ac */ /* 0x000e620008000c00 */
[----:B------:R-:W-:Y:S02]  /*2db0*/  IMAD.MOV.U32 R2, RZ, RZ, 0x8 ;  /* 0x00000008ff027424 */ /* 0x000fe400078e00ff */
[----:B------:R-:W-:Y:S01]  /*2dc0*/  IMAD.MOV.U32 R3, RZ, RZ, 0x0 ;  /* 0x00000000ff037424 */ /* 0x000fe200078e00ff */
[----:B------:R-:W2:Y:S01]  /*2dd0*/  LDCU UR12, c[0x0][0x390] ;  /* 0x00007200ff0c77ac */ /* 0x000ea20008000800 */
[----:B------:R-:W-:-:S04]  /*2de0*/  IMAD.WIDE R16, R16, 0x4, RZ ;  /* 0x0000000410107825 */ /* 0x000fc800078e02ff */
[----:B------:R-:W-:-:S03]  /*2df0*/  IMAD.WIDE R2, R11, 0x4, R2 ;  /* 0x000000040b027825 */ /* 0x000fc600078e0202 */
[C---:B-1----:R-:W-:Y:S02]  /*2e00*/  IADD3 R28, P1, PT, R2.reuse, UR10, RZ ;  /* 0x0000000a021c7c10 */ /* 0x042fe4000ff3e0ff */
[C---:B0-----:R-:W-:Y:S02]  /*2e10*/  IADD3 R26, P0, PT, R2.reuse, UR8, RZ ;  /* 0x00000008021a7c10 */ /* 0x041fe4000ff1e0ff */
[----:B------:R-:W-:Y:S02]  /*2e20*/  IADD3 R24, P2, P3, R2, UR8, -R16 ;  /* 0x0000000802187c10 */ /* 0x000fe4000fb5e810 */
[C---:B------:R-:W-:Y:S02]  /*2e30*/  IADD3.X R27, PT, PT, R3.reuse, UR9, RZ, P0, !PT ;  /* 0x00000009031b7c10 */ /* 0x040fe400087fe4ff */
[C---:B------:R-:W-:Y:S02]  /*2e40*/  IADD3.X R25, PT, PT, R3.reuse, UR9, ~R17, P2, P3 ;  /* 0x0000000903197c10 */ /* 0x040fe400097e6c11 */
[----:B--2---:R-:W-:-:S07]  /*2e50*/  IADD3.X R29, PT, PT, R3, UR11, RZ, P1, !PT ;  /* 0x0000000b031d7c10 */ /* 0x004fce0008ffe4ff */
.L_x_140:
[----:B------:R-:W-:-:S05]  /*2e60*/  IMAD.WIDE R22, R10, 0x4, R26 ;  /* 0x000000040a167825 */ /* 0x000fca00078e021a */
[----:B------:R-:W2:Y:S01]  /*2e70*/  LDG.E R16, desc[UR4][R22.64+-0x8] ;  /* 0xfffff80416107981 */ /* 0x000ea2000c1e1900 */
[----:B------:R-:W-:Y:S01]  /*2e80*/  UMOV UR6, 0x47ae147b ;  /* 0x47ae147b00067882 */ /* 0x000fe20000000000 */
[----:B------:R-:W-:Y:S01]  /*2e90*/  UMOV UR7, 0x3fa47ae1 ;  /* 0x3fa47ae100077882 */ /* 0x000fe20000000000 */
[----:B------:R-:W-:Y:S01]  /*2ea0*/  BSSY.RECONVERGENT B0, `(.L_x_116) ;  /* 0x0000041000007945 */ /* 0x000fe20003800200 */
[----:B------:R-:W-:Y:S01]  /*2eb0*/  MOV R5, RZ ;  /* 0x000000ff00057202 */ /* 0x000fe20000000f00 */
        /* <DEDUP_REMOVED lines=13> */
[----:B---3--:R-:W-:Y:S02]  /*2f90*/  IMAD.MOV.U32 R6, RZ, RZ, 0x0 ;  /* 0x00000000ff067424 */ /* 0x008fe400078e00ff */
        /* <DEDUP_REMOVED lines=8> */
[----:B------:R-:W-:Y:S02]  /*3020*/  VIADD R5, R9, 0xfff00000 ;  /* 0xfff0000009057836 */ /* 0x000fe40000000000 */
[----:B------:R-:W-:-:S04]  /*3030*/  IMAD.MOV.U32 R4, RZ, RZ, R8 ;  /* 0x000000ffff047224 */ /* 0x000fc800078e0008 */
[----:B------:R-:W-:-:S08]  /*3040*/  DFMA R20, R12, -R12, R34 ;  /* 0x8000000c0c14722b */ /* 0x000fd00000000022 */
[----:B------:R-:W-:Y:S01]  /*3050*/  DFMA R6, R20, R4, R12 ;  /* 0x000000041406722b */ /* 0x000fe2000000000c */
[----:B------:R-:W-:Y:S10]  /*3060*/  @!P0 BRA `(.L_x_119) ;  /* 0x0000000000308947 */ /* 0x000ff40003800000 */
[----:B------:R-:W-:Y:S01]  /*3070*/  IMAD.MOV.U32 R4, RZ, RZ, R8 ;  /* 0x000000ffff047224 */ /* 0x000fe200078e0008 */
[----:B------:R-:W-:Y:S01]  /*3080*/  MOV R7, R13 ;  /* 0x0000000d00077202 */ /* 0x000fe20000000f00 */
[----:B------:R-:W-:Y:S01]  /*3090*/  IMAD.MOV.U32 R6, RZ, RZ, R12 ;  /* 0x000000ffff067224 */ /* 0x000fe200078e000c */
[----:B------:R-:W-:Y:S01]  /*30a0*/  MOV R12, 0x3110 ;  /* 0x00003110000c7802 */ /* 0x000fe20000000f00 */
[----:B------:R-:W-:Y:S02]  /*30b0*/  IMAD.MOV.U32 R0, RZ, RZ, R2 ;  /* 0x000000ffff007224 */ /* 0x000fe400078e0002 */
[----:B------:R-:W-:Y:S02]  /*30c0*/  IMAD.MOV.U32 R8, RZ, RZ, R20 ;  /* 0x000000ffff087224 */ /* 0x000fe400078e0014 */
[----:B------:R-:W-:Y:S02]  /*30d0*/  IMAD.MOV.U32 R9, RZ, RZ, R21 ;  /* 0x000000ffff097224 */ /* 0x000fe400078e0015 */
[----:B------:R-:W-:-:S02]  /*30e0*/  IMAD.MOV.U32 R2, RZ, RZ, R34 ;  /* 0x000000ffff027224 */ /* 0x000fc400078e0022 */
[----:B------:R-:W-:-:S07]  /*30f0*/  IMAD.MOV.U32 R3, RZ, RZ, R35 ;  /* 0x000000ffff037224 */ /* 0x000fce00078e0023 */
[----:B------:R-:W-:Y:S05]  /*3100*/  CALL.REL.NOINC `($__internal_5_$__cuda_sm20_dsqrt_rn_f64_mediumpath_v1) ;  /* 0x00000018005c7944 */ /* 0x000fea0003c00000 */
[----:B------:R-:W-:Y:S02]  /*3110*/  IMAD.MOV.U32 R6, RZ, RZ, R2 ;  /* 0x000000ffff067224 */ /* 0x000fe400078e0002 */
[----:B------:R-:W-:-:S07]  /*3120*/  IMAD.MOV.U32 R7, RZ, RZ, R3 ;  /* 0x000000ffff077224 */ /* 0x000fce00078e0003 */
.L_x_119:
[----:B------:R-:W-:Y:S05]  /*3130*/  BSYNC.RECONVERGENT B1 ;  /* 0x0000000000017941 */ /* 0x000fea0003800200 */
.L_x_118:
        /* <DEDUP_REMOVED lines=16> */
[----:B------:R-:W-:Y:S01]  /*3240*/  MOV R3, R7 ;  /* 0x0000000700037202 */ /* 0x000fe20000000f00 */
[----:B------:R-:W-:Y:S01]  /*3250*/  IMAD.MOV.U32 R5, RZ, RZ, R19 ;  /* 0x000000ffff057224 */ /* 0x000fe200078e0013 */
[----:B------:R-:W-:Y:S01]  /*3260*/  MOV R0, 0x3290 ;  /* 0x0000329000007802 */ /* 0x000fe20000000f00 */
[----:B------:R-:W-:-:S07]  /*3270*/  IMAD.MOV.U32 R2, RZ, RZ, R6 ;  /* 0x000000ffff027224 */ /* 0x000fce00078e0006 */
[----:B------:R-:W-:Y:S05]  /*3280*/  CALL.REL.NOINC `($__internal_4_$__cuda_sm20_div_rn_f64_full) ;  /* 0x0000001000647944 */ /* 0x000fea0003c00000 */
.L_x_121:
[----:B------:R-:W-:Y:S05]  /*3290*/  BSYNC.RECONVERGENT B1 ;  /* 0x0000000000017941 */ /* 0x000fea0003800200 */
.L_x_120:
[----:B------:R0:W1:Y:S02]  /*32a0*/  F2F.F32.F64 R5, R2 ;  /* 0x0000000200057310 */ /* 0x0000640000301000 */
.L_x_117:
[----:B------:R-:W-:Y:S05]  /*32b0*/  BSYNC.RECONVERGENT B0 ;  /* 0x0000000000007941 */ /* 0x000fea0003800200 */
.L_x_116:
[----:B------:R-:W-:-:S04]  /*32c0*/  IMAD.WIDE R20, R10, 0x4, R28 ;  /* 0x000000040a147825 */ /* 0x000fc800078e021c */
[----:B------:R-:W-:Y:S01]  /*32d0*/  IMAD.WIDE R18, R10, 0x4, R24 ;  /* 0x000000040a127825 */ /* 0x000fe200078e0218 */
[----:B-1----:R1:W-:Y:S04]  /*32e0*/  STG.E desc[UR4][R20.64+-0x8], R5 ;  /* 0xfffff80514007986 */ /* 0x0023e8000c101904 */
[----:B------:R-:W0:Y:S04]  /*32f0*/  LDG.E R0, desc[UR4][R18.64+-0x8] ;  /* 0xfffff80412007981 */ /* 0x000e28000c1e1900 */
[----:B------:R-:W2:Y:S01]  /*3300*/  LDG.E R4, desc[UR4][R22.64+-0x4] ;  /* 0xfffffc0416047981 */ /* 0x000ea2000c1e1900 */
[----:B------:R-:W-:Y:S01]  /*3310*/  UMOV UR6, 0x47ae147b ;  /* 0x47ae147b00067882 */ /* 0x000fe20000000000 */
[----:B------:R-:W-:Y:S01]  /*3320*/  UMOV UR7, 0x3fa47ae1 ;  /* 0x3fa47ae100077882 */ /* 0x000fe20000000000 */
[----:B------:R-:W-:Y:S01]  /*3330*/  BSSY.RECONVERGENT B0, `(.L_x_122) ;  /* 0x0000044000007945 */ /* 0x000fe20003800200 */
[----:B-1----:R-:W-:Y:S01]  /*3340*/  IMAD.MOV.U32 R5, RZ, RZ, RZ ;  /* 0x000000ffff057224 */ /* 0x002fe200078e00ff */
[----:B0-----:R-:W0:Y:S02]  /*3350*/  F2F.F64.F32 R2, R0 ;  /* 0x0000000000027310 */ /* 0x001e240000201800 */
[----:B0-----:R-:W-:-:S06]  /*3360*/  DADD R2, R16, -R2 ;  /* 0x0000000010027229 */ /* 0x001fcc0000000802 */
[----:B--2---:R-:W0:Y:S02]  /*3370*/  F2F.F64.F32 R16, R4 ;  /* 0x0000000400107310 */ /* 0x004e240000201800 */
[----:B------:R-:W-:-:S08]  /*3380*/  DADD R14, R2, R14 ;  /* 0x00000000020e7229 */ /* 0x000fd0000000000e */
        /* <DEDUP_REMOVED lines=38> */
.L_x_125:
[----:B------:R-:W-:Y:S05]  /*35f0*/  BSYNC.RECONVERGENT B1 ;  /* 0x0000000000017941 */ /* 0x000fea0003800200 */
.L_x_124:
        /* <DEDUP_REMOVED lines=21> */
.L_x_127:
[----:B------:R-:W-:Y:S05]  /*3750*/  BSYNC.RECONVERGENT B1 ;  /* 0x0000000000017941 */ /* 0x000fea0003800200 */
.L_x_126:
[----:B------:R0:W1:Y:S02]  /*3760*/  F2F.F32.F64 R5, R2 ;  /* 0x0000000200057310 */ /* 0x0000640000301000 */
.L_x_123:
[----:B------:R-:W-:Y:S05]  /*3770*/  BSYNC.RECONVERGENT B0 ;  /* 0x0000000000007941 */ /* 0x000fea0003800200 */
.L_x_122:
        /* <DEDUP_REMOVED lines=49> */
.L_x_131:
[----:B------:R-:W-:Y:S05]  /*3a90*/  BSYNC.RECONVERGENT B1 ;  /* 0x0000000000017941 */ /* 0x000fea0003800200 */
.L_x_130:
        /* <DEDUP_REMOVED lines=21> */
.L_x_133:
[----:B------:R-:W-:Y:S05]  /*3bf0*/  BSYNC.RECONVERGENT B1 ;  /* 0x0000000000017941 */ /* 0x000fea0003800200 */
.L_x_132:
[----:B------:R0:W1:Y:S02]  /*3c00*/  F2F.F32.F64 R5, R2 ;  /* 0x0000000200057310 */ /* 0x0000640000301000 */
.L_x_129:
[----:B------:R-:W-:Y:S05]  /*3c10*/  BSYNC.RECONVERGENT B0 ;  /* 0x0000000000007941 */ /* 0x000fea0003800200 */
.L_x_128:
        /* <DEDUP_REMOVED lines=49> */
.L_x_137:
[----:B------:R-:W-:Y:S05]  /*3f30*/  BSYNC.RECONVERGENT B1 ;  /* 0x0000000000017941 */ /* 0x000fea0003800200 */
.L_x_136:
        /* <DEDUP_REMOVED lines=15> */
[----:B------:R-:W-:Y:S01]  /*4030*/  MOV R4, R36 ;  /* 0x0000002400047202 */ /* 0x000fe20000000f00 */
[----:B------:R-:W-:Y:S01]  /*4040*/  IMAD.MOV.U32 R5, RZ, RZ, R37 ;  /* 0x000000ffff057224 */ /* 0x000fe200078e0025 */
[----:B------:R-:W-:Y:S01]  /*4050*/  MOV R0, 0x4090 ;  /* 0x0000409000007802 */ /* 0x000fe20000000f00 */
[----:B------:R-:W-:Y:S02]  /*4060*/  IMAD.MOV.U32 R2, RZ, RZ, R6 ;  /* 0x000000ffff027224 */ /* 0x000fe400078e0006 */
[----:B------:R-:W-:-:S07]  /*4070*/  IMAD.MOV.U32 R3, RZ, RZ, R7 ;  /* 0x000000ffff037224 */ /* 0x000fce00078e0007 */
[----:B------:R-:W-:Y:S05]  /*4080*/  CALL.REL.NOINC `($__internal_4_$__cuda_sm20_div_rn_f64_full) ;  /* 0x0000000000e47944 */ /* 0x000fea0003c00000 */
.L_x_139:
[----:B------:R-:W-:Y:S05]  /*4090*/  BSYNC.RECONVERGENT B1 ;  /* 0x0000000000017941 */ /* 0x000fea0003800200 */
.L_x_138:
[----:B------:R0:W1:Y:S02]  /*40a0*/  F2F.F32.F64 R5, R2 ;  /* 0x0000000200057310 */ /* 0x0000640000301000 */
.L_x_135:
[----:B------:R-:W-:Y:S05]  /*40b0*/  BSYNC.RECONVERGENT B0 ;  /* 0x0000000000007941 */ /* 0x000fea0003800200 */
.L_x_134:
[----:B-1----:R1:W-:Y:S04]  /*40c0*/  STG.E desc[UR4][R20.64+0x4], R5 ;  /* 0x0000040514007986 */ /* 0x0023e8000c101904 */
[----:B------:R-:W0:Y:S01]  /*40d0*/  LDG.E R18, desc[UR4][R18.64+0x4] ;  /* 0x0000040412127981 */ /* 0x000e22000c1e1900 */
[----:B------:R-:W-:-:S05]  /*40e0*/  VIADD R10, R10, 0x4 ;  /* 0x000000040a0a7836 */ /* 0x000fca0000000000 */
[----:B------:R-:W-:Y:S01]  /*40f0*/  ISETP.GE.AND P0, PT, R10, UR12, PT ;  /* 0x0000000c0a007c0c */ /* 0x000fe2000bf06270 */
[----:B0-----:R-:W0:Y:S02]  /*4100*/  F2F.F64.F32 R2, R18 ;  /* 0x0000001200027310 */ /* 0x001e240000201800 */
[----:B0-----:R-:W-:-:S08]  /*4110*/  DADD R2, R16, -R2 ;  /* 0x0000000010027229 */ /* 0x001fd00000000802 */
[----:B------:R-:W-:Y:S02]  /*4120*/  DADD R14, R14, R2 ;  /* 0x000000000e0e7229 */ /* 0x000fe40000000002 */
[----:B-1----:R-:W-:Y:S09]  /*4130*/  @!P0 BRA `(.L_x_140) ;  /* 0xffffffec00488947 */ /* 0x002ff2000383ffff */
[----:B------:R-:W-:Y:S05]  /*4140*/  EXIT ;  /* 0x000000000000794d */ /* 0x000fea0003800000 */
        .weak           $__internal_3_$__cuda_sm20_dblrcp_rn_slowpath_v3
        .type           $__internal_3_$__cuda_sm20_dblrcp_rn_slowpath_v3,@function
        .size           $__internal_3_$__cuda_sm20_dblrcp_rn_slowpath_v3,($__internal_4_$__cuda_sm20_div_rn_f64_full - $__internal_3_$__cuda_sm20_dblrcp_rn_slowpath_v3)
$__internal_3_$__cuda_sm20_dblrcp_rn_slowpath_v3:
[----:B------:R-:W-:Y:S01]  /*4150*/  IMAD.MOV.U32 R8, RZ, RZ, R4 ;  /* 0x000000ffff087224 */ /* 0x000fe200078e0004 */
[----:B------:R-:W-:Y:S01]  /*4160*/  BSSY.RECONVERGENT B1, `(.L_x_141) ;  /* 0x0000026000017945 */ /* 0x000fe20003800200 */
[----:B------:R-:W-:-:S06]  /*4170*/  IMAD.MOV.U32 R9, RZ, RZ, R5 ;  /* 0x000000ffff097224 */ /* 0x000fcc00078e0005 */
[----:B------:R-:W-:-:S14]  /*4180*/  DSETP.GTU.AND P0, PT, |R8|, +INF , PT ;  /* 0x7ff000000800742a */ /* 0x000fdc0003f0c200 */
[----:B------:R-:W-:Y:S05]  /*4190*/  @P0 BRA `(.L_x_142) ;  /* 0x0000000000800947 */ /* 0x000fea0003800000 */
[----:B------:R-:W-:-:S05]  /*41a0*/  LOP3.LUT R4, R5, 0x7fffffff, RZ, 0xc0, !PT ;  /* 0x7fffffff05047812 */ /* 0x000fca00078ec0ff */
[----:B------:R-:W-:-:S05]  /*41b0*/  VIADD R2, R4, 0xffffffff ;  /* 0xffffffff04027836 */ /* 0x000fca0000000000 */
[----:B------:R-:W-:-:S13]  /*41c0*/  ISETP.GE.U32.AND P0, PT, R2, 0x7fefffff, PT ;  /* 0x7fefffff0200780c */ /* 0x000fda0003f06070 */
[----:B------:R-:W-:Y:S01]  /*41d0*/  @P0 LOP3.LUT R3, R9, 0x7ff00000, RZ, 0x3c, !PT ;  /* 0x7ff0000009030812 */ /* 0x000fe200078e3cff */
[----:B------:R-:W-:Y:S01]  /*41e0*/  @P0 IMAD.MOV.U32 R2, RZ, RZ, RZ ;  /* 0x000000ffff020224 */ /* 0x000fe200078e00ff */
[----:B------:R-:W-:Y:S06]  /*41f0*/  @P0 BRA `(.L_x_143) ;  /* 0x0000000000700947 */ /* 0x000fec0003800000 */
[----:B------:R-:W-:-:S13]  /*4200*/  ISETP.GE.U32.AND P0, PT, R4, 0x1000001, PT ;  /* 0x010000010400780c */ /* 0x000fda0003f06070 */
[----:B------:R-:W-:Y:S05]  /*4210*/  @!P0 BRA `(.L_x_144) ;  /* 0x0000000000388947 */ /* 0x000fea0003800000 */
[----:B------:R-:W-:Y:S01]  /*4220*/  IADD3 R3, PT, PT, R9, -0x3fe00000, RZ ;  /* 0xc020000009037810 */ /* 0x000fe20007ffe0ff */
[----:B------:R-:W-:Y:S02]  /*4230*/  IMAD.MOV.U32 R2, RZ, RZ, R8 ;  /* 0x000000ffff027224 */ /* 0x000fe400078e0008 */
[----:B------:R-:W-:Y:S01]  /*4240*/  IMAD.MOV.U32 R4, RZ, RZ, R7 ;  /* 0x000000ffff047224 */ /* 0x000fe200078e0007 */
[----:B------:R-:W0:Y:S05]  /*4250*/  MUFU.RCP64H R5, R3 ;  /* 0x0000000300057308 */ /* 0x000e2a0000001800 */
        /* <DEDUP_REMOVED lines=10> */
.L_x_144:
[----:B------:R-:W-:Y:S01]  /*4300*/  DMUL R4, R8, 8.11296384146066816958e+31 ;  /* 0x4690000008047828 */ /* 0x000fe20000000000 */
[----:B------:R-:W-:-:S05]  /*4310*/  IMAD.MOV.U32 R2, RZ, RZ, R7 ;  /* 0x000000ffff027224 */ /* 0x000fca00078e0007 */
        /* <DEDUP_REMOVED lines=8> */
.L_x_142:
[----:B------:R-:W-:Y:S01]  /*43a0*/  LOP3.LUT R3, R9, 0x80000, RZ, 0xfc, !PT ;  /* 0x0008000009037812 */ /* 0x000fe200078efcff */
[----:B------:R-:W-:-:S07]  /*43b0*/  IMAD.MOV.U32 R2, RZ, RZ, R8 ;  /* 0x000000ffff027224 */ /* 0x000fce00078e0008 */
.L_x_143:
[----:B------:R-:W-:Y:S05]  /*43c0*/  BSYNC.RECONVERGENT B1 ;  /* 0x0000000000017941 */ /* 0x000fea0003800200 */
.L_x_141:
[----:B------:R-:W-:Y:S02]  /*43d0*/  IMAD.MOV.U32 R30, RZ, RZ, R2 ;  /* 0x000000ffff1e7224 */ /* 0x000fe400078e0002 */
[----:B------:R-:W-:Y:S02]  /*43e0*/  IMAD.MOV.U32 R31, RZ, RZ, R3 ;  /* 0x000000ffff1f7224 */ /* 0x000fe400078e0003 */
[----:B------:R-:W-:Y:S02]  /*43f0*/  IMAD.MOV.U32 R2, RZ, RZ, R0 ;  /* 0x000000ffff027224 */ /* 0x000fe400078e0000 */
[----:B------:R-:W-:-:S04]  /*4400*/  IMAD.MOV.U32 R3, RZ, RZ, 0x0 ;  /* 0x00000000ff037424 */ /* 0x000fc800078e00ff */
[----:B------:R-:W-:Y:S05]  /*4410*/  RET.REL.NODEC R2 `(trendflex_batch_f32) ;  /* 0xffffffb802f87950 */ /* 0x000fea0003c3ffff */
        .weak           $__internal_4_$__cuda_sm20_div_rn_f64_full
        .type           $__internal_4_$__cuda_sm20_div_rn_f64_full,@function
        .size           $__internal_4_$__cuda_sm20_div_rn_f64_full,($__internal_5_$__cuda_sm20_dsqrt_rn_f64_mediumpath_v1 - $__internal_4_$__cuda_sm20_div_rn_f64_full)
$__internal_4_$__cuda_sm20_div_rn_f64_full:
[C---:B------:R-:W-:Y:S01]  /*4420*/  FSETP.GEU.AND P0, PT, |R3|.reuse, 1.469367938527859385e-39, PT ;  /* 0x001000000300780b */ /* 0x040fe20003f0e200 */
[----:B------:R-:W-:Y:S01]  /*4430*/  IMAD.MOV.U32 R9, RZ, RZ, R3 ;  /* 0x000000ffff097224 */ /* 0x000fe200078e0003 */
[----:B------:R-:W-:Y:S01]  /*4440*/  MOV R8, R2 ;  /* 0x0000000200087202 */ /* 0x000fe20000000f00 */
[----:B------:R-:W-:Y:S01]  /*4450*/  IMAD.MOV.U32 R36, RZ, RZ, R2 ;  /* 0x000000ffff247224 */ /* 0x000fe200078e0002 */
[C---:B------:R-:W-:Y:S01]  /*4460*/  LOP3.LUT R6, R3.reuse, 0x800fffff, RZ, 0xc0, !PT ;  /* 0x800fffff03067812 */ /* 0x040fe200078ec0ff */
[----:B------:R-:W-:Y:S01]  /*4470*/  IMAD.MOV.U32 R41, RZ, RZ, R5 ;  /* 0x000000ffff297224 */ /* 0x000fe200078e0005 */
[----:B------:R-:W-:Y:S01]  /*4480*/  LOP3.LUT R5, R3, 0x7ff00000, RZ, 0xc0, !PT ;  /* 0x7ff0000003057812 */ /* 0x000fe200078ec0ff */
[----:B------:R-:W-:Y:S01]  /*4490*/  IMAD.MOV.U32 R38, RZ, RZ, 0x1 ;  /* 0x00000001ff267424 */ /* 0x000fe200078e00ff */
[----:B------:R-:W-:Y:S01]  /*44a0*/  LOP3.LUT R37, R6, 0x3ff00000, RZ, 0xfc, !PT ;  /* 0x3ff0000006257812 */ /* 0x000fe200078efcff */
[----:B------:R-:W-:Y:S01]  /*44b0*/  IMAD.MOV.U32 R3, RZ, RZ, 0x1ca00000 ;  /* 0x1ca00000ff037424 */ /* 0x000fe200078e00ff */
[C---:B------:R-:W-:Y:S01]  /*44c0*/  FSETP.GEU.AND P2, PT, |R41|.reuse, 1.469367938527859385e-39, PT ;  /* 0x001000002900780b */ /* 0x040fe20003f4e200 */
[----:B------:R-:W-:Y:S01]  /*44d0*/  IMAD.MOV.U32 R40, RZ, RZ, R4 ;  /* 0x000000ffff287224 */ /* 0x000fe200078e0004 */
[----:B------:R-:W-:Y:S01]  /*44e0*/  LOP3.LUT R2, R41, 0x7ff00000, RZ, 0xc0, !PT ;  /* 0x7ff0000029027812 */ /* 0x000fe200078ec0ff */
[----:B------:R-:W-:Y:S01]  /*44f0*/  @!P0 DMUL R36, R8, 8.98846567431157953865e+307 ;  /* 0x7fe0000008248828 */ /* 0x000fe20000000000 */
[----:B------:R-:W-:Y:S02]  /*4500*/  BSSY.RECONVERGENT B3, `(.L_x_145) ;  /* 0x0000052000037945 */ /* 0x000fe40003800200 */
[----:B------:R-:W-:-:S03]  /*4510*/  ISETP.GE.U32.AND P1, PT, R2, R5, PT ;  /* 0x000000050200720c */ /* 0x000fc60003f26070 */
[----:B------:R-:W0:Y:S01]  /*4520*/  MUFU.RCP64H R39, R37 ;  /* 0x0000002500277308 */ /* 0x000e220000001800 */
[----:B------:R-:W-:-:S03]  /*4530*/  SEL R4, R3, 0x63400000, !P1 ;  /* 0x6340000003047807 */ /* 0x000fc60004800000 */
[----:B------:R-:W-:Y:S02]  /*4540*/  @!P2 LOP3.LUT R7, R9, 0x7ff00000, RZ, 0xc0, !PT ;  /* 0x7ff000000907a812 */ /* 0x000fe400078ec0ff */
[----:B------:R-:W-:Y:S02]  /*4550*/  @!P0 LOP3.LUT R5, R37, 0x7ff00000, RZ, 0xc0, !PT ;  /* 0x7ff0000025058812 */ /* 0x000fe400078ec0ff */
[----:B------:R-:W-:-:S04]  /*4560*/  @!P2 ISETP.GE.U32.AND P3, PT, R2, R7, PT ;  /* 0x000000070200a20c */ /* 0x000fc80003f66070 */
[----:B------:R-:W-:-:S04]  /*4570*/  @!P2 SEL R6, R3, 0x63400000, !P3 ;  /* 0x634000000306a807 */ /* 0x000fc80005800000 */
[----:B------:R-:W-:Y:S01]  /*4580*/  @!P2 LOP3.LUT R6, R6, 0x80000000, R41, 0xf8, !PT ;  /* 0x800000000606a812 */ /* 0x000fe200078ef829 */
[----:B0-----:R-:W-:-:S03]  /*4590*/  DFMA R42, R38, -R36, 1 ;  /* 0x3ff00000262a742b */ /* 0x001fc60000000824 */
[----:B------:R-:W-:Y:S01]  /*45a0*/  @!P2 LOP3.LUT R7, R6, 0x100000, RZ, 0xfc, !PT ;  /* 0x001000000607a812 */ /* 0x000fe200078efcff */
[----:B------:R-:W-:-:S04]  /*45b0*/  @!P2 IMAD.MOV.U32 R6, RZ, RZ, RZ ;  /* 0x000000ffff06a224 */ /* 0x000fc800078e00ff */
[----:B------:R-:W-:-:S08]  /*45c0*/  DFMA R42, R42, R42, R42 ;  /* 0x0000002a2a2a722b */ /* 0x000fd0000000002a */
[----:B------:R-:W-:Y:S01]  /*45d0*/  DFMA R38, R38, R42, R38 ;  /* 0x0000002a2626722b */ /* 0x000fe20000000026 */
[----:B------:R-:W-:Y:S01]  /*45e0*/  LOP3.LUT R43, R4, 0x800fffff, R41, 0xf8, !PT ;  /* 0x800fffff042b7812 */ /* 0x000fe200078ef829 */
[----:B------:R-:W-:Y:S01]  /*45f0*/  IMAD.MOV.U32 R42, RZ, RZ, R40 ;  /* 0x000000ffff2a7224 */ /* 0x000fe200078e0028 */
[----:B------:R-:W-:-:S05]  /*4600*/  MOV R4, R2 ;  /* 0x0000000200047202 */ /* 0x000fca0000000f00 */
[----:B------:R-:W-:Y:S02]  /*4610*/  DFMA R44, R38, -R36, 1 ;  /* 0x3ff00000262c742b */ /* 0x000fe40000000824 */
[----:B------:R-:W-:-:S06]  /*4620*/  @!P2 DFMA R42, R42, 2, -R6 ;  /* 0x400000002a2aa82b */ /* 0x000fcc0000000806 */
[----:B------:R-:W-:-:S04]  /*4630*/  DFMA R44, R38, R44, R38 ;  /* 0x0000002c262c722b */ /* 0x000fc80000000026 */
[----:B------:R-:W-:-:S04]  /*4640*/  @!P2 LOP3.LUT R4, R43, 0x7ff00000, RZ, 0xc0, !PT ;  /* 0x7ff000002b04a812 */ /* 0x000fc800078ec0ff */
[----:B------:R-:W-:-:S08]  /*4650*/  DMUL R6, R44, R42 ;  /* 0x0000002a2c067228 */ /* 0x000fd00000000000 */
[----:B------:R-:W-:-:S08]  /*4660*/  DFMA R38, R6, -R36, R42 ;  /* 0x800000240626722b */ /* 0x000fd0000000002a */
[----:B------:R-:W-:Y:S01]  /*4670*/  DFMA R38, R44, R38, R6 ;  /* 0x000000262c26722b */ /* 0x000fe20000000006 */
[----:B------:R-:W-:Y:S02]  /*4680*/  VIADD R6, R4, 0xffffffff ;  /* 0xffffffff04067836 */ /* 0x000fe40000000000 */
[----:B------:R-:W-:-:S03]  /*4690*/  VIADD R7, R5, 0xffffffff ;  /* 0xffffffff05077836 */ /* 0x000fc60000000000 */
[----:B------:R-:W-:-:S04]  /*46a0*/  ISETP.GT.U32.AND P0, PT, R6, 0x7feffffe, PT ;  /* 0x7feffffe0600780c */ /* 0x000fc80003f04070 */
[----:B------:R-:W-:-:S13]  /*46b0*/  ISETP.GT.U32.OR P0, PT, R7, 0x7feffffe, P0 ;  /* 0x7feffffe0700780c */ /* 0x000fda0000704470 */
[----:B------:R-:W-:Y:S05]  /*46c0*/  @P0 BRA `(.L_x_146) ;  /* 0x0000000000740947 */ /* 0x000fea0003800000 */
[----:B------:R-:W-:-:S04]  /*46d0*/  LOP3.LUT R5, R9, 0x7ff00000, RZ, 0xc0, !PT ;  /* 0x7ff0000009057812 */ /* 0x000fc800078ec0ff */
[CC--:B------:R-:W-:Y:S02]  /*46e0*/  VIADDMNMX R4, R2.reuse, -R5.reuse, 0xb9600000, !PT ;  /* 0xb960000002047446 */ /* 0x0c0fe40007800905 */
[----:B------:R-:W-:Y:S02]  /*46f0*/  ISETP.GE.U32.AND P0, PT, R2, R5, PT ;  /* 0x000000050200720c */ /* 0x000fe40003f06070 */
[----:B------:R-:W-:Y:S02]  /*4700*/  VIMNMX R4, PT, PT, R4, 0x46a00000, PT ;  /* 0x46a0000004047848 */ /* 0x000fe40003fe0100 */
[----:B------:R-:W-:-:S05]  /*4710*/  SEL R3, R3, 0x63400000, !P0 ;  /* 0x6340000003037807 */ /* 0x000fca0004000000 */
[----:B------:R-:W-:Y:S02]  /*4720*/  IMAD.IADD R3, R4, 0x1, -R3 ;  /* 0x0000000104037824 */ /* 0x000fe400078e0a03 */
[----:B------:R-:W-:Y:S02]  /*4730*/  IMAD.MOV.U32 R4, RZ, RZ, RZ ;  /* 0x000000ffff047224 */ /* 0x000fe400078e00ff */
[----:B------:R-:W-:-:S06]  /*4740*/  VIADD R5, R3, 0x7fe00000 ;  /* 0x7fe0000003057836 */ /* 0x000fcc0000000000 */
[----:B------:R-:W-:-:S10]  /*4750*/  DMUL R6, R38, R4 ;  /* 0x0000000426067228 */ /* 0x000fd40000000000 */
[----:B------:R-:W-:-:S13]  /*4760*/  FSETP.GTU.AND P0, PT, |R7|, 1.469367938527859385e-39, PT ;  /* 0x001000000700780b */ /* 0x000fda0003f0c200 */
[----:B------:R-:W-:Y:S05]  /*4770*/  @P0 BRA `(.L_x_147) ;  /* 0x0000000000a80947 */ /* 0x000fea0003800000 */
[----:B------:R-:W-:Y:S01]  /*4780*/  DFMA R36, R38, -R36, R42 ;  /* 0x800000242624722b */ /* 0x000fe2000000002a */
[----:B------:R-:W-:-:S09]  /*4790*/  IMAD.MOV.U32 R8, RZ, RZ, RZ ;  /* 0x000000ffff087224 */ /* 0x000fd200078e00ff */
[C---:B------:R-:W-:Y:S02]  /*47a0*/  FSETP.NEU.AND P0, PT, R37.reuse, RZ, PT ;  /* 0x000000ff2500720b */ /* 0x040fe40003f0d000 */
[----:B------:R-:W-:-:S04]  /*47b0*/  LOP3.LUT R2, R37, 0x80000000, R9, 0x48, !PT ;  /* 0x8000000025027812 */ /* 0x000fc800078e4809 */
[----:B------:R-:W-:-:S07]  /*47c0*/  LOP3.LUT R9, R2, R5, RZ, 0xfc, !PT ;  /* 0x0000000502097212 */ /* 0x000fce00078efcff */
[----:B------:R-:W-:Y:S05]  /*47d0*/  @!P0 BRA `(.L_x_147) ;  /* 0x0000000000908947 */ /* 0x000fea0003800000 */
[----:B------:R-:W-:Y:S01]  /*47e0*/  IMAD.MOV R5, RZ, RZ, -R3 ;  /* 0x000000ffff057224 */ /* 0x000fe200078e0a03 */
[----:B------:R-:W-:Y:S01]  /*47f0*/  IADD3 R3, PT, PT, -R3, -0x43300000, RZ ;  /* 0xbcd0000003037810 */ /* 0x000fe20007ffe1ff */
[----:B------:R-:W-:-:S06]  /*4800*/  IMAD.MOV.U32 R4, RZ, RZ, RZ ;  /* 0x000000ffff047224 */ /* 0x000fcc00078e00ff */
[----:B------:R-:W-:Y:S02]  /*4810*/  DFMA R4, R6, -R4, R38 ;  /* 0x800000040604722b */ /* 0x000fe40000000026 */
[----:B------:R-:W-:-:S08]  /*4820*/  DMUL.RP R38, R38, R8 ;  /* 0x0000000826267228 */ /* 0x000fd00000008000 */
[----:B------:R-:W-:Y:S02]  /*4830*/  FSETP.NEU.AND P0, PT, |R5|, R3, PT ;  /* 0x000000030500720b */ /* 0x000fe40003f0d200 */
[----:B------:R-:W-:Y:S02]  /*4840*/  LOP3.LUT R3, R39, R2, RZ, 0x3c, !PT ;  /* 0x0000000227037212 */ /* 0x000fe400078e3cff */
[----:B------:R-:W-:Y:S02]  /*4850*/  FSEL R2, R38, R6, !P0 ;  /* 0x0000000626027208 */ /* 0x000fe40004000000 */
[----:B------:R-:W-:Y:S02]  /*4860*/  FSEL R3, R3, R7, !P0 ;  /* 0x0000000703037208 */ /* 0x000fe40004000000 */
[----:B------:R-:W-:-:S03]  /*4870*/  MOV R6, R2 ;  /* 0x0000000200067202 */ /* 0x000fc60000000f00 */
[----:B------:R-:W-:Y:S01]  /*4880*/  IMAD.MOV.U32 R7, RZ, RZ, R3 ;  /* 0x000000ffff077224 */ /* 0x000fe200078e0003 */
[----:B------:R-:W-:Y:S06]  /*4890*/  BRA `(.L_x_147) ;  /* 0x0000000000607947 */ /* 0x000fec0003800000 */
.L_x_146:
[----:B------:R-:W-:-:S14]  /*48a0*/  DSETP.NAN.AND P0, PT, R40, R40, PT ;  /* 0x000000282800722a */ /* 0x000fdc0003f08000 */
[----:B------:R-:W-:Y:S05]  /*48b0*/  @P0 BRA `(.L_x_148) ;  /* 0x00000000004c0947 */ /* 0x000fea0003800000 */
[----:B------:R-:W-:-:S14]  /*48c0*/  DSETP.NAN.AND P0, PT, R8, R8, PT ;  /* 0x000000080800722a */ /* 0x000fdc0003f08000 */
[----:B------:R-:W-:Y:S05]  /*48d0*/  @P0 BRA `(.L_x_149) ;  /* 0x0000000000340947 */ /* 0x000fea0003800000 */
[----:B------:R-:W-:Y:S01]  /*48e0*/  ISETP.NE.AND P0, PT, R4, R5, PT ;  /* 0x000000050400720c */ /* 0x000fe20003f05270 */
[----:B------:R-:W-:Y:S02]  /*48f0*/  IMAD.MOV.U32 R6, RZ, RZ, 0x0 ;  /* 0x00000000ff067424 */ /* 0x000fe400078e00ff */
[----:B------:R-:W-:-:S10]  /*4900*/  IMAD.MOV.U32 R7, RZ, RZ, -0x80000 ;  /* 0xfff80000ff077424 */ /* 0x000fd400078e00ff */
[----:B------:R-:W-:Y:S05]  /*4910*/  @!P0 BRA `(.L_x_147) ;  /* 0x0000000000408947 */ /* 0x000fea0003800000 */
[----:B------:R-:W-:Y:S02]  /*4920*/  ISETP.NE.AND P0, PT, R4, 0x7ff00000, PT ;  /* 0x7ff000000400780c */ /* 0x000fe40003f05270 */
[----:B------:R-:W-:Y:S02]  /*4930*/  LOP3.LUT R3, R41, 0x80000000, R9, 0x48, !PT ;  /* 0x8000000029037812 */ /* 0x000fe400078e4809 */
[----:B------:R-:W-:-:S13]  /*4940*/  ISETP.EQ.OR P0, PT, R5, RZ, !P0 ;  /* 0x000000ff0500720c */ /* 0x000fda0004702670 */
[----:B------:R-:W-:Y:S01]  /*4950*/  @P0 LOP3.LUT R2, R3, 0x7ff00000, RZ, 0xfc, !PT ;  /* 0x7ff0000003020812 */ /* 0x000fe200078efcff */
[----:B------:R-:W-:Y:S02]  /*4960*/  @!P0 IMAD.MOV.U32 R6, RZ, RZ, RZ ;  /* 0x000000ffff068224 */ /* 0x000fe400078e00ff */
[----:B------:R-:W-:Y:S02]  /*4970*/  @!P0 IMAD.MOV.U32 R7, RZ, RZ, R3 ;  /* 0x000000ffff078224 */ /* 0x000fe400078e0003 */
[----:B------:R-:W-:Y:S02]  /*4980*/  @P0 IMAD.MOV.U32 R6, RZ, RZ, RZ ;  /* 0x000000ffff060224 */ /* 0x000fe400078e00ff */
[----:B------:R-:W-:Y:S01]  /*4990*/  @P0 IMAD.MOV.U32 R7, RZ, RZ, R2 ;  /* 0x000000ffff070224 */ /* 0x000fe200078e0002 */
[----:B------:R-:W-:Y:S06]  /*49a0*/  BRA `(.L_x_147) ;  /* 0x00000000001c7947 */ /* 0x000fec0003800000 */
.L_x_149:
[----:B------:R-:W-:Y:S01]  /*49b0*/  LOP3.LUT R3, R9, 0x80000, RZ, 0xfc, !PT ;  /* 0x0008000009037812 */ /* 0x000fe200078efcff */
[----:B------:R-:W-:-:S03]  /*49c0*/  IMAD.MOV.U32 R6, RZ, RZ, R8 ;  /* 0x000000ffff067224 */ /* 0x000fc600078e0008 */
[----:B------:R-:W-:Y:S01]  /*49d0*/  MOV R7, R3 ;  /* 0x0000000300077202 */ /* 0x000fe20000000f00 */
[----:B------:R-:W-:Y:S06]  /*49e0*/  BRA `(.L_x_147) ;  /* 0x00000000000c7947 */ /* 0x000fec0003800000 */
.L_x_148:
[----:B------:R-:W-:Y:S01]  /*49f0*/  LOP3.LUT R3, R41, 0x80000, RZ, 0xfc, !PT ;  /* 0x0008000029037812 */ /* 0x000fe200078efcff */
[----:B------:R-:W-:-:S04]  /*4a00*/  IMAD.MOV.U32 R6, RZ, RZ, R40 ;  /* 0x000000ffff067224 */ /* 0x000fc800078e0028 */
[----:B------:R-:W-:-:S07]  /*4a10*/  IMAD.MOV.U32 R7, RZ, RZ, R3 ;  /* 0x000000ffff077224 */ /* 0x000fce00078e0003 */
.L_x_147:
[----:B------:R-:W-:Y:S05]  /*4a20*/  BSYNC.RECONVERGENT B3 ;  /* 0x0000000000037941 */ /* 0x000fea0003800200 */
.L_x_145:
[----:B------:R-:W-:Y:S02]  /*4a30*/  IMAD.MOV.U32 R4, RZ, RZ, R0 ;  /* 0x000000ffff047224 */ /* 0x000fe400078e0000 */
[----:B------:R-:W-:Y:S02]  /*4a40*/  IMAD.MOV.U32 R5, RZ, RZ, 0x0 ;  /* 0x00000000ff057424 */ /* 0x000fe400078e00ff */
[----:B------:R-:W-:Y:S02]  /*4a50*/  IMAD.MOV.U32 R2, RZ, RZ, R6 ;  /* 0x000000ffff027224 */ /* 0x000fe400078e0006 */
[----:B------:R-:W-:Y:S01]  /*4a60*/  IMAD.MOV.U32 R3, RZ, RZ, R7 ;  /* 0x000000ffff037224 */ /* 0x000fe200078e0007 */
[----:B------:R-:W-:Y:S06]  /*4a70*/  RET.REL.NODEC R4 `(trendflex_batch_f32) ;  /* 0xffffffb404607950 */ /* 0x000fec0003c3ffff */
        .weak           $__internal_5_$__cuda_sm20_dsqrt_rn_f64_mediumpath_v1
        .type           $__internal_5_$__cuda_sm20_dsqrt_rn_f64_mediumpath_v1,@function
        .size           $__internal_5_$__cuda_sm20_dsqrt_rn_f64_mediumpath_v1,($trendflex_batch_f32$__internal_trig_reduction_slowpathd - $__internal_5_$__cuda_sm20_dsqrt_rn_f64_mediumpath_v1)
$__internal_5_$__cuda_sm20_dsqrt_rn_f64_mediumpath_v1:
[----:B------:R-:W-:Y:S01]  /*4a80*/  ISETP.GE.U32.AND P0, PT, R0, -0x3400000, PT ;  /* 0xfcc000000000780c */ /* 0x000fe20003f06070 */
[----:B------:R-:W-:-:S12]  /*4a90*/  BSSY.RECONVERGENT B3, `(.L_x_150) ;  /* 0x0000023000037945 */ /* 0x000fd80003800200 */
[----:B------:R-:W-:Y:S05]  /*4aa0*/  @!P0 BRA `(.L_x_151) ;  /* 0x0000000000208947 */ /* 0x000fea0003800000 */
[----:B------:R-:W-:-:S10]  /*4ab0*/  DFMA.RM R6, R8, R4, R6 ;  /* 0x000000040806722b */ /* 0x000fd40000004006 */
[----:B------:R-:W-:-:S05]  /*4ac0*/  IADD3 R4, P0, PT, R6, 0x1, RZ ;  /* 0x0000000106047810 */ /* 0x000fca0007f1e0ff */
[----:B------:R-:W-:-:S06]  /*4ad0*/  IMAD.X R5, RZ, RZ, R7, P0 ;  /* 0x000000ffff057224 */ /* 0x000fcc00000e0607 */
[----:B------:R-:W-:-:S08]  /*4ae0*/  DFMA.RP R2, -R6, R4, R2 ;  /* 0x000000040602722b */ /* 0x000fd00000008102 */
[----:B------:R-:W-:-:S06]  /*4af0*/  DSETP.GT.AND P0, PT, R2, RZ, PT ;  /* 0x000000ff0200722a */ /* 0x000fcc0003f04000 */
[----:B------:R-:W-:Y:S02]  /*4b00*/  FSEL R4, R4, R6, P0 ;  /* 0x0000000604047208 */ /* 0x000fe40000000000 */
[----:B------:R-:W-:Y:S01]  /*4b10*/  FSEL R5, R5, R7, P0 ;  /* 0x0000000705057208 */ /* 0x000fe20000000000 */
[----:B------:R-:W-:Y:S06]  /*4b20*/  BRA `(.L_x_152) ;  /* 0x0000000000647947 */ /* 0x000fec0003800000 */
.L_x_151:
[----:B------:R-:W-:-:S14]  /*4b30*/  DSETP.NE.AND P0, PT, R2, RZ, PT ;  /* 0x000000ff0200722a */ /* 0x000fdc0003f05000 */
[----:B------:R-:W-:Y:S05]  /*4b40*/  @!P0 BRA `(.L_x_153) ;  /* 0x0000000000588947 */ /* 0x000fea0003800000 */
[----:B------:R-:W-:-:S13]  /*4b50*/  ISETP.GE.AND P0, PT, R3, RZ, PT ;  /* 0x000000ff0300720c */ /* 0x000fda0003f06270 */
[----:B------:R-:W-:Y:S01]  /*4b60*/  @!P0 IMAD.MOV.U32 R4, RZ, RZ, 0x0 ;  /* 0x00000000ff048424 */ /* 0x000fe200078e00ff */
[----:B------:R-:W-:Y:S01]  /*4b70*/  @!P0 MOV R5, 0xfff80000 ;  /* 0xfff8000000058802 */ /* 0x000fe20000000f00 */
[----:B------:R-:W-:Y:S06]  /*4b80*/  @!P0 BRA `(.L_x_152) ;  /* 0x00000000004c8947 */ /* 0x000fec0003800000 */
[----:B------:R-:W-:-:S13]  /*4b90*/  ISETP.GT.AND P0, PT, R3, 0x7fefffff, PT ;  /* 0x7fefffff0300780c */ /* 0x000fda0003f04270 */
[----:B------:R-:W-:Y:S05]  /*4ba0*/  @P0 BRA `(.L_x_153) ;  /* 0x0000000000400947 */ /* 0x000fea0003800000 */
[----:B------:R-:W-:Y:S01]  /*4bb0*/  DMUL R8, R2, 8.11296384146066816958e+31 ;  /* 0x4690000002087828 */ /* 0x000fe20000000000 */
[----:B------:R-:W-:Y:S02]  /*4bc0*/  IMAD.MOV.U32 R6, RZ, RZ, RZ ;  /* 0x000000ffff067224 */ /* 0x000fe400078e00ff */
[----:B------:R-:W-:Y:S02]  /*4bd0*/  IMAD.MOV.U32 R2, RZ, RZ, 0x0 ;  /* 0x00000000ff027424 */ /* 0x000fe400078e00ff */
[----:B------:R-:W-:Y:S01]  /*4be0*/  IMAD.MOV.U32 R3, RZ, RZ, 0x3fd80000 ;  /* 0x3fd80000ff037424 */ /* 0x000fe200078e00ff */
[----:B------:R-:W0:Y:S02]  /*4bf0*/  MUFU.RSQ64H R7, R9 ;  /* 0x0000000900077308 */ /* 0x000e240000001c00 */
[----:B0-----:R-:W-:-:S08]  /*4c00*/  DMUL R4, R6, R6 ;  /* 0x0000000606047228 */ /* 0x001fd00000000000 */
[----:B------:R-:W-:-:S08]  /*4c10*/  DFMA R4, R8, -R4, 1 ;  /* 0x3ff000000804742b */ /* 0x000fd00000000804 */
[----:B------:R-:W-:Y:S02]  /*4c20*/  DFMA R2, R4, R2, 0.5 ;  /* 0x3fe000000402742b */ /* 0x000fe40000000002 */
[----:B------:R-:W-:-:S08]  /*4c30*/  DMUL R4, R6, R4 ;  /* 0x0000000406047228 */ /* 0x000fd00000000000 */
[----:B------:R-:W-:-:S08]  /*4c40*/  DFMA R4, R2, R4, R6 ;  /* 0x000000040204722b */ /* 0x000fd00000000006 */
[----:B------:R-:W-:Y:S02]  /*4c50*/  DMUL R2, R8, R4 ;  /* 0x0000000408027228 */ /* 0x000fe40000000000 */
[----:B------:R-:W-:-:S06]  /*4c60*/  VIADD R5, R5, 0xfff00000 ;  /* 0xfff0000005057836 */ /* 0x000fcc0000000000 */
[----:B------:R-:W-:-:S08]  /*4c70*/  DFMA R6, R2, -R2, R8 ;  /* 0x800000020206722b */ /* 0x000fd00000000008 */
[----:B------:R-:W-:-:S10]  /*4c80*/  DFMA R4, R4, R6, R2 ;  /* 0x000000060404722b */ /* 0x000fd40000000002 */
[----:B------:R-:W-:Y:S01]  /*4c90*/  VIADD R5, R5, 0xfcb00000 ;  /* 0xfcb0000005057836 */ /* 0x000fe20000000000 */
[----:B------:R-:W-:Y:S06]  /*4ca0*/  BRA `(.L_x_152) ;  /* 0x0000000000047947 */ /* 0x000fec0003800000 */
.L_x_153:
[----:B------:R-:W-:-:S11]  /*4cb0*/  DADD R4, R2, R2 ;  /* 0x0000000002047229 */ /* 0x000fd60000000002 */
.L_x_152:
[----:B------:R-:W-:Y:S05]  /*4cc0*/  BSYNC.RECONVERGENT B3 ;  /* 0x0000000000037941 */ /* 0x000fea0003800200 */
.L_x_150:
[----:B------:R-:W-:Y:S02]  /*4cd0*/  IMAD.MOV.U32 R2, RZ, RZ, R4 ;  /* 0x000000ffff027224 */ /* 0x000fe400078e0004 */
[----:B------:R-:W-:Y:S01]  /*4ce0*/  IMAD.MOV.U32 R3, RZ, RZ, R5 ;  /* 0x000000ffff037224 */ /* 0x000fe200078e0005 */
[----:B------:R-:W-:Y:S01]  /*4cf0*/  MOV R5, 0x0 ;  /* 0x0000000000057802 */ /* 0x000fe20000000f00 */
[----:B------:R-:W-:-:S04]  /*4d00*/  IMAD.MOV.U32 R4, RZ, RZ, R12 ;  /* 0x000000ffff047224 */ /* 0x000fc800078e000c */
[----:B------:R-:W-:Y:S05]  /*4d10*/  RET.REL.NODEC R4 `(trendflex_batch_f32) ;  /* 0xffffffb004b87950 */ /* 0x000fea0003c3ffff */
        .type           $trendflex_batch_f32$__internal_trig_reduction_slowpathd,@function
        .size           $trendflex_batch_f32$__internal_trig_reduction_slowpathd,(.L_x_169 - $trendflex_batch_f32$__internal_trig_reduction_slowpathd)
$trendflex_batch_f32$__internal_trig_reduction_slowpathd:
[--C-:B------:R-:W-:Y:S01]  /*4d20*/  SHF.R.U32.HI R0, RZ, 0x14, R25.reuse ;  /* 0x00000014ff007819 */ /* 0x100fe20000011619 */
[----:B------:R-:W-:Y:S02]  /*4d30*/  IMAD.MOV.U32 R9, RZ, RZ, R24 ;  /* 0x000000ffff097224 */ /* 0x000fe400078e0018 */
[----:B------:R-:W-:Y:S01]  /*4d40*/  IMAD.MOV.U32 R3, RZ, RZ, R25 ;  /* 0x000000ffff037224 */ /* 0x000fe200078e0019 */
[----:B------:R-:W-:Y:S01]  /*4d50*/  LOP3.LUT R4, R0, 0x7ff, RZ, 0xc0, !PT ;  /* 0x000007ff00047812 */ /* 0x000fe200078ec0ff */
[----:B------:R-:W-:-:S03]  /*4d60*/  IMAD.MOV.U32 R2, RZ, RZ, RZ ;  /* 0x000000ffff027224 */ /* 0x000fc600078e00ff */
[----:B------:R-:W-:-:S13]  /*4d70*/  ISETP.NE.AND P0, PT, R4, 0x7ff, PT ;  /* 0x000007ff0400780c */ /* 0x000fda0003f05270 */
[----:B------:R-:W-:Y:S05]  /*4d80*/  @!P0 BRA `(.L_x_154) ;  /* 0x0000000800488947 */ /* 0x000fea0003800000 */
[----:B------:R-:W-:Y:S01]  /*4d90*/  VIADD R2, R4, 0xfffffc00 ;  /* 0xfffffc0004027836 */ /* 0x000fe20000000000 */
[----:B------:R-:W-:Y:S01]  /*4da0*/  BSSY.RECONVERGENT B2, `(.L_x_155) ;  /* 0x000002f000027945 */ /* 0x000fe20003800200 */
[----:B------:R-:W-:-:S03]  /*4db0*/  CS2R R26, SRZ ;  /* 0x00000000001a7805 */ /* 0x000fc6000001ff00 */
[----:B------:R-:W-:Y:S02]  /*4dc0*/  SHF.R.U32.HI R4, RZ, 0x6, R2 ;  /* 0x00000006ff047819 */ /* 0x000fe40000011602 */
[----:B------:R-:W-:Y:S02]  /*4dd0*/  ISETP.GE.U32.AND P0, PT, R2, 0x80, PT ;  /* 0x000000800200780c */ /* 0x000fe40003f06070 */
[C---:B------:R-:W-:Y:S02]  /*4de0*/  IADD3 R5, PT, PT, -R4.reuse, 0x13, RZ ;  /* 0x0000001304057810 */ /* 0x040fe40007ffe1ff */
[----:B------:R-:W-:Y:S02]  /*4df0*/  IADD3 R17, PT, PT, -R4, 0xf, RZ ;  /* 0x0000000f04117810 */ /* 0x000fe40007ffe1ff */
[----:B------:R-:W-:-:S04]  /*4e00*/  SEL R5, R5, 0x12, P0 ;  /* 0x0000001205057807 */ /* 0x000fc80000000000 */
[----:B------:R-:W-:-:S13]  /*4e10*/  ISETP.GE.AND P0, PT, R17, R5, PT ;  /* 0x000000051100720c */ /* 0x000fda0003f06270 */
[----:B------:R-:W-:Y:S05]  /*4e20*/  @P0 BRA `(.L_x_156) ;  /* 0x0000000000980947 */ /* 0x000fea0003800000 */
[----:B------:R-:W0:Y:S01]  /*4e30*/  LDC.64 R28, c[0x0][0x358] ;  /* 0x0000d600ff1c7b82 */ /* 0x000e220000000a00 */
[C---:B------:R-:W-:Y:S01]  /*4e40*/  SHF.L.U64.HI R19, R9.reuse, 0xb, R3 ;  /* 0x0000000b09137819 */ /* 0x040fe20000010203 */
[----:B------:R-:W-:Y:S01]  /*4e50*/  BSSY.RECONVERGENT B3, `(.L_x_157) ;  /* 0x0000022000037945 */ /* 0x000fe20003800200 */
[----:B------:R-:W-:Y:S01]  /*4e60*/  IMAD.SHL.U32 R9, R9, 0x800, RZ ;  /* 0x0000080009097824 */ /* 0x000fe200078e00ff */
[----:B------:R-:W-:Y:S01]  /*4e70*/  IADD3 R15, PT, PT, RZ, -R4, -R5 ;  /* 0x80000004ff0f7210 */ /* 0x000fe20007ffe805 */
[----:B------:R-:W-:Y:S01]  /*4e80*/  IMAD.MOV.U32 R8, RZ, RZ, RZ ;  /* 0x000000ffff087224 */ /* 0x000fe200078e00ff */
[----:B------:R-:W-:Y:S02]  /*4e90*/  CS2R R26, SRZ ;  /* 0x00000000001a7805 */ /* 0x000fe4000001ff00 */
[----:B------:R-:W-:-:S07]  /*4ea0*/  LOP3.LUT R19, R19, 0x80000000, RZ, 0xfc, !PT ;  /* 0x8000000013137812 */ /* 0x000fce00078efcff */
.L_x_158:
[----:B------:R-:W1:Y:S01]  /*4eb0*/  LDC.64 R2, c[0x4][RZ] ;  /* 0x01000000ff027b82 */ /* 0x000e620000000a00 */
[----:B0-----:R-:W-:Y:S02]  /*4ec0*/  R2UR UR6, R28 ;  /* 0x000000001c0672ca */ /* 0x001fe400000e0000 */
[----:B------:R-:W-:Y:S01]  /*4ed0*/  R2UR UR7, R29 ;  /* 0x000000001d0772ca */ /* 0x000fe200000e0000 */
[----:B-1----:R-:W-:-:S12]  /*4ee0*/  IMAD.WIDE R2, R17, 0x8, R2 ;  /* 0x0000000811027825 */ /* 0x002fd800078e0202 */
[----:B------:R-:W2:Y:S01]  /*4ef0*/  LDG.E.64.CONSTANT R2, desc[UR6][R2.64] ;  /* 0x0000000602027981 */ /* 0x000ea2000c1e9b00 */
[----:B------:R-:W-:Y:S02]  /*4f00*/  IMAD.MOV.U32 R6, RZ, RZ, R26 ;  /* 0x000000ffff067224 */ /* 0x000fe400078e001a */
[----:B------:R-:W-:Y:S02]  /*4f10*/  IMAD.MOV.U32 R7, RZ, RZ, R27 ;  /* 0x000000ffff077224 */ /* 0x000fe400078e001b */
[----:B------:R-:W-:Y:S02]  /*4f20*/  VIADD R15, R15, 0x1 ;  /* 0x000000010f0f7836 */ /* 0x000fe40000000000 */
[----:B------:R-:W-:Y:S02]  /*4f30*/  VIADD R17, R17, 0x1 ;  /* 0x0000000111117836 */ /* 0x000fe40000000000 */
[----:B--2---:R-:W-:-:S04]  /*4f40*/  IMAD.WIDE.U32 R6, P2, R2, R9, R6 ;  /* 0x0000000902067225 */ /* 0x004fc80007840006 */
[----:B------:R-:W-:Y:S02]  /*4f50*/  IMAD R27, R2, R19, RZ ;  /* 0x00000013021b7224 */ /* 0x000fe400078e02ff */
[CC--:B------:R-:W-:Y:S02]  /*4f60*/  IMAD R18, R3.reuse, R9.reuse, RZ ;  /* 0x0000000903127224 */ /* 0x0c0fe400078e02ff */
[----:B------:R-:W-:Y:S01]  /*4f70*/  IMAD.HI.U32 R31, R3, R9, RZ ;  /* 0x00000009031f7227 */ /* 0x000fe200078e00ff */
[----:B------:R-:W-:Y:S02]  /*4f80*/  IADD3 R7, P0, PT, R27, R7, RZ ;  /* 0x000000071b077210 */ /* 0x000fe40007f1e0ff */
[C---:B------:R-:W-:Y:S01]  /*4f90*/  LEA R27, R8.reuse, R1, 0x3 ;  /* 0x00000001081b7211 */ /* 0x040fe200078e18ff */
[----:B------:R-:W-:Y:S01]  /*4fa0*/  VIADD R8, R8, 0x1 ;  /* 0x0000000108087836 */ /* 0x000fe20000000000 */
[----:B------:R-:W-:Y:S01]  /*4fb0*/  IADD3 R7, P1, PT, R18, R7, RZ ;  /* 0x0000000712077210 */ /* 0x000fe20007f3e0ff */
[----:B------:R-:W-:-:S04]  /*4fc0*/  IMAD.HI.U32 R18, R2, R19, RZ ;  /* 0x0000001302127227 */ /* 0x000fc800078e00ff */
[----:B------:R-:W-:Y:S01]  /*4fd0*/  IMAD.X R2, RZ, RZ, R18, P2 ;  /* 0x000000ffff027224 */ /* 0x000fe200010e0612 */
[----:B------:R0:W-:Y:S01]  /*4fe0*/  STL.64 [R27], R6 ;  /* 0x000000061b007387 */ /* 0x0001e20000100a00 */
[----:B------:R-:W-:-:S03]  /*4ff0*/  IMAD.HI.U32 R18, R3, R19, RZ ;  /* 0x0000001303127227 */ /* 0x000fc600078e00ff */
[----:B------:R-:W-:Y:S01]  /*5000*/  IADD3.X R2, P0, PT, R31, R2, RZ, P0, !PT ;  /* 0x000000021f027210 */ /* 0x000fe2000071e4ff */
[----:B------:R-:W-:-:S05]  /*5010*/  IMAD R3, R3, R19, RZ ;  /* 0x0000001303037224 */ /* 0x000fca00078e02ff */
[----:B------:R-:W-:Y:S01]  /*5020*/  IADD3.X R26, P1, PT, R3, R2, RZ, P1, !PT ;  /* 0x00000002031a7210 */ /* 0x000fe20000f3e4ff */
[----:B------:R-:W-:Y:S01]  /*5030*/  IMAD.X R2, RZ, RZ, R18, P0 ;  /* 0x000000ffff027224 */ /* 0x000fe200000e0612 */
[----:B------:R-:W-:-:S03]  /*5040*/  ISETP.NE.AND P0, PT, R15, -0xf, PT ;  /* 0xfffffff10f00780c */ /* 0x000fc60003f05270 */
[----:B0-----:R-:W-:-:S10]  /*5050*/  IMAD.X R27, RZ, RZ, R2, P1 ;  /* 0x000000ffff1b7224 */ /* 0x001fd400008e0602 */
[----:B------:R-:W-:Y:S05]  /*5060*/  @P0 BRA `(.L_x_158) ;  /* 0xfffffffc00900947 */ /* 0x000fea000383ffff */
[----:B------:R-:W-:Y:S05]  /*5070*/  BSYNC.RECONVERGENT B3 ;  /* 0x0000000000037941 */ /* 0x000fea0003800200 */
.L_x_157:
[----:B------:R-:W-:-:S07]  /*5080*/  IMAD.MOV.U32 R17, RZ, RZ, R5 ;  /* 0x000000ffff117224 */ /* 0x000fce00078e0005 */
.L_x_156:
[----:B------:R-:W-:Y:S05]  /*5090*/  BSYNC.RECONVERGENT B2 ;  /* 0x0000000000027941 */ /* 0x000fea0003800200 */
.L_x_155:
[----:B------:R-:W-:Y:S01]  /*50a0*/  LOP3.LUT P0, R31, R0, 0x3f, RZ, 0xc0, !PT ;  /* 0x0000003f001f7812 */ /* 0x000fe2000780c0ff */
[----:B------:R-:W-:-:S05]  /*50b0*/  IMAD.IADD R0, R4, 0x1, R17 ;  /* 0x0000000104007824 */ /* 0x000fca00078e0211 */
[----:B------:R-:W-:-:S05]  /*50c0*/  LEA R29, R0, R1, 0x3 ;  /* 0x00000001001d7211 */ /* 0x000fca00078e18ff */
[----:B------:R0:W-:Y:S04]  /*50d0*/  STL.64 [R29+-0x78], R26 ;  /* 0xffff881a1d007387 */ /* 0x0001e80000100a00 */
[----:B------:R-:W2:Y:S04]  /*50e0*/  @P0 LDL.64 R8, [R1+0x8] ;  /* 0x0000080001080983 */ /* 0x000ea80000100a00 */
[----:B------:R-:W3:Y:S04]  /*50f0*/  LDL.64 R4, [R1+0x10] ;  /* 0x0000100001047983 */ /* 0x000ee80000100a00 */
[----:B------:R-:W4:Y:S01]  /*5100*/  LDL.64 R2, [R1+0x18] ;  /* 0x0000180001027983 */ /* 0x000f220000100a00 */
[----:B------:R-:W-:Y:S01]  /*5110*/  @P0 LOP3.LUT R0, R31, 0x3f, RZ, 0x3c, !PT ;  /* 0x0000003f1f000812 */ /* 0x000fe200078e3cff */
[----:B------:R-:W-:Y:S01]  /*5120*/  BSSY.RECONVERGENT B2, `(.L_x_159) ;  /* 0x0000034000027945 */ /* 0x000fe20003800200 */
[----:B--2---:R-:W-:-:S02]  /*5130*/  @P0 SHF.R.U64 R7, R8, 0x1, R9 ;  /* 0x0000000108070819 */ /* 0x004fc40000001209 */
[----:B------:R-:W-:Y:S02]  /*5140*/  @P0 SHF.R.U32.HI R9, RZ, 0x1, R9 ;  /* 0x00000001ff090819 */ /* 0x000fe40000011609 */
[CC--:B---3--:R-:W-:Y:S02]  /*5150*/  @P0 SHF.L.U32 R15, R4.reuse, R31.reuse, RZ ;  /* 0x0000001f040f0219 */ /* 0x0c8fe400000006ff */
[----:B------:R-:W-:Y:S02]  /*5160*/  @P0 SHF.R.U64 R6, R7, R0, R9 ;  /* 0x0000000007060219 */ /* 0x000fe40000001209 */
[--C-:B------:R-:W-:Y:S02]  /*5170*/  @P0 SHF.R.U32.HI R19, RZ, 0x1, R5.reuse ;  /* 0x00000001ff130819 */ /* 0x100fe40000011605 */
[C-C-:B------:R-:W-:Y:S02]  /*5180*/  @P0 SHF.R.U64 R17, R4.reuse, 0x1, R5.reuse ;  /* 0x0000000104110819 */ /* 0x140fe40000001205 */
[----:B------:R-:W-:-:S02]  /*5190*/  @P0 SHF.L.U64.HI R8, R4, R31, R5 ;  /* 0x0000001f04080219 */ /* 0x000fc40000010205 */
[----:B------:R-:W-:Y:S02]  /*51a0*/  @P0 SHF.R.U32.HI R7, RZ, R0, R9 ;  /* 0x00000000ff070219 */ /* 0x000fe40000011609 */
[----:B------:R-:W-:Y:S02]  /*51b0*/  @P0 LOP3.LUT R4, R15, R6, RZ, 0xfc, !PT ;  /* 0x000000060f040212 */ /* 0x000fe400078efcff */
[----:B----4-:R-:W-:Y:S02]  /*51c0*/  @P0 SHF.L.U32 R9, R2, R31, RZ ;  /* 0x0000001f02090219 */ /* 0x010fe400000006ff */
[----:B------:R-:W-:Y:S02]  /*51d0*/  @P0 SHF.R.U64 R18, R17, R0, R19 ;  /* 0x0000000011120219 */ /* 0x000fe40000001213 */
[----:B------:R-:W-:Y:S01]  /*51e0*/  @P0 LOP3.LUT R5, R8, R7, RZ, 0xfc, !PT ;  /* 0x0000000708050212 */ /* 0x000fe200078efcff */
[----:B------:R-:W-:Y:S01]  /*51f0*/  IMAD.SHL.U32 R8, R4, 0x4, RZ ;  /* 0x0000000404087824 */ /* 0x000fe200078e00ff */
[----:B------:R-:W-:-:S02]  /*5200*/  @P0 SHF.L.U64.HI R7, R2, R31, R3 ;  /* 0x0000001f02070219 */ /* 0x000fc40000010203 */
[----:B------:R-:W-:Y:S02]  /*5210*/  @P0 LOP3.LUT R2, R9, R18, RZ, 0xfc, !PT ;  /* 0x0000001209020212 */ /* 0x000fe400078efcff */
[----:B------:R-:W-:Y:S02]  /*5220*/  @P0 SHF.R.U32.HI R0, RZ, R0, R19 ;  /* 0x00000000ff000219 */ /* 0x000fe40000011613 */
[----:B------:R-:W-:Y:S02]  /*5230*/  SHF.L.U64.HI R9, R4, 0x2, R5 ;  /* 0x0000000204097819 */ /* 0x000fe40000010205 */
[----:B------:R-:W-:Y:S02]  /*5240*/  @P0 LOP3.LUT R3, R7, R0, RZ, 0xfc, !PT ;  /* 0x0000000007030212 */ /* 0x000fe400078efcff */
[----:B------:R-:W-:Y:S02]  /*5250*/  SHF.L.W.U32.HI R5, R5, 0x2, R2 ;  /* 0x0000000205057819 */ /* 0x000fe40000010e02 */
[----:B------:R-:W-:-:S02]  /*5260*/  IADD3 RZ, P0, PT, RZ, -R8, RZ ;  /* 0x80000008ffff7210 */ /* 0x000fc40007f1e0ff */
[----:B------:R-:W-:Y:S02]  /*5270*/  LOP3.LUT R0, RZ, R9, RZ, 0x33, !PT ;  /* 0x00000009ff007212 */ /* 0x000fe400078e33ff */
[----:B------:R-:W-:Y:S02]  /*5280*/  SHF.L.W.U32.HI R2, R2, 0x2, R3 ;  /* 0x0000000202027819 */ /* 0x000fe40000010e03 */
[----:B------:R-:W-:Y:S02]  /*5290*/  LOP3.LUT R6, RZ, R5, RZ, 0x33, !PT ;  /* 0x00000005ff067212 */ /* 0x000fe400078e33ff */
[----:B------:R-:W-:Y:S02]  /*52a0*/  IADD3.X R4, P0, PT, RZ, R0, RZ, P0, !PT ;  /* 0x00000000ff047210 */ /* 0x000fe4000071e4ff */
[----:B------:R-:W-:Y:S02]  /*52b0*/  LOP3.LUT R0, RZ, R2, RZ, 0x33, !PT ;  /* 0x00000002ff007212 */ /* 0x000fe400078e33ff */
[----:B------:R-:W-:-:S02]  /*52c0*/  IADD3.X R6, P1, PT, RZ, R6, RZ, P0, !PT ;  /* 0x00000006ff067210 */ /* 0x000fc4000073e4ff */
[----:B------:R-:W-:-:S03]  /*52d0*/  ISETP.GT.U32.AND P2, PT, R5, -0x1, PT ;  /* 0xffffffff0500780c */ /* 0x000fc60003f44070 */
[----:B------:R-:W-:Y:S01]  /*52e0*/  IMAD.X R7, RZ, RZ, R0, P1 ;  /* 0x000000ffff077224 */ /* 0x000fe200008e0600 */
[----:B------:R-:W-:-:S04]  /*52f0*/  ISETP.GT.AND.EX P0, PT, R2, -0x1, PT, P2 ;  /* 0xffffffff0200780c */ /* 0x000fc80003f04320 */
[----:B------:R-:W-:Y:S02]  /*5300*/  SEL R18, R2, R7, P0 ;  /* 0x0000000702127207 */ /* 0x000fe40000000000 */
[----:B------:R-:W-:Y:S02]  /*5310*/  SEL R7, R5, R6, P0 ;  /* 0x0000000605077207 */ /* 0x000fe40000000000 */
[----:B------:R-:W-:Y:S02]  /*5320*/  ISETP.NE.U32.AND P1, PT, R18, RZ, PT ;  /* 0x000000ff1200720c */ /* 0x000fe40003f25070 */
[----:B------:R-:W-:Y:S02]  /*5330*/  SEL R9, R9, R4, P0 ;  /* 0x0000000409097207 */ /* 0x000fe40000000000 */
[----:B------:R-:W-:Y:S01]  /*5340*/  SEL R5, R7, R18, !P1 ;  /* 0x0000001207057207 */ /* 0x000fe20004800000 */
[----:B------:R-:W-:-:S05]  /*5350*/  @!P0 IMAD.MOV R8, RZ, RZ, -R8 ;  /* 0x000000ffff088224 */ /* 0x000fca00078e0a08 */
[----:B------:R-:W1:Y:S02]  /*5360*/  FLO.U32 R5, R5 ;  /* 0x0000000500057300 */ /* 0x000e6400000e0000 */
[C---:B-1----:R-:W-:Y:S02]  /*5370*/  IADD3 R6, PT, PT, -R5.reuse, 0x1f, RZ ;  /* 0x0000001f05067810 */ /* 0x042fe40007ffe1ff */
[----:B------:R-:W-:-:S03]  /*5380*/  IADD3 R0, PT, PT, -R5, 0x3f, RZ ;  /* 0x0000003f05007810 */ /* 0x000fc60007ffe1ff */
[----:B------:R-:W-:-:S05]  /*5390*/  @P1 IMAD.MOV R0, RZ, RZ, R6 ;  /* 0x000000ffff001224 */ /* 0x000fca00078e0206 */
        /* <DEDUP_REMOVED lines=12> */
.L_x_160:
[----:B------:R-:W-:Y:S05]  /*5460*/  BSYNC.RECONVERGENT B2 ;  /* 0x0000000000027941 */ /* 0x000fea0003800200 */
.L_x_159:
[----:B------:R-:W-:-:S04]  /*5470*/  IMAD.WIDE.U32 R8, R7, 0x2168c235, RZ ;  /* 0x2168c23507087825 */ /* 0x000fc800078e00ff */
[----:B------:R-:W-:Y:S01]  /*5480*/  IMAD.MOV.U32 R4, RZ, RZ, R9 ;  /* 0x000000ffff047224 */ /* 0x000fe200078e0009 */
[----:B------:R-:W-:Y:S01]  /*5490*/  IADD3 RZ, P1, PT, R8, R8, RZ ;  /* 0x0000000808ff7210 */ /* 0x000fe20007f3e0ff */
[----:B------:R-:W-:Y:S02]  /*54a0*/  IMAD.MOV.U32 R5, RZ, RZ, RZ ;  /* 0x000000ffff057224 */ /* 0x000fe400078e00ff */
[----:B------:R-:W-:-:S04]  /*54b0*/  IMAD.HI.U32 R6, R18, -0x36f0255e, RZ ;  /* 0xc90fdaa212067827 */ /* 0x000fc800078e00ff */
[----:B------:R-:W-:-:S04]  /*54c0*/  IMAD.WIDE.U32 R4, R7, -0x36f0255e, R4 ;  /* 0xc90fdaa207047825 */ /* 0x000fc800078e0004 */
[C---:B------:R-:W-:Y:S02]  /*54d0*/  IMAD R7, R18.reuse, -0x36f0255e, RZ ;  /* 0xc90fdaa212077824 */ /* 0x040fe400078e02ff */
[----:B------:R-:W-:-:S04]  /*54e0*/  IMAD.WIDE.U32 R4, P2, R18, 0x2168c235, R4 ;  /* 0x2168c23512047825 */ /* 0x000fc80007840004 */
[----:B------:R-:W-:Y:S01]  /*54f0*/  IMAD.X R6, RZ, RZ, R6, P2 ;  /* 0x000000ffff067224 */ /* 0x000fe200010e0606 */
[----:B------:R-:W-:Y:S02]  /*5500*/  IADD3 R5, P2, PT, R7, R5, RZ ;  /* 0x0000000507057210 */ /* 0x000fe40007f5e0ff */
[----:B------:R-:W-:Y:S02]  /*5510*/  IADD3.X RZ, P1, PT, R4, R4, RZ, P1, !PT ;  /* 0x0000000404ff7210 */ /* 0x000fe40000f3e4ff */
[C---:B------:R-:W-:Y:S01]  /*5520*/  ISETP.GT.U32.AND P3, PT, R5.reuse, RZ, PT ;  /* 0x000000ff0500720c */ /* 0x040fe20003f64070 */
[----:B------:R-:W-:Y:S01]  /*5530*/  IMAD.X R6, RZ, RZ, R6, P2 ;  /* 0x000000ffff067224 */ /* 0x000fe200010e0606 */
[----:B------:R-:W-:-:S04]  /*5540*/  IADD3.X R4, P2, PT, R5, R5, RZ, P1, !PT ;  /* 0x0000000505047210 */ /* 0x000fc80000f5e4ff */
[C---:B------:R-:W-:Y:S02]  /*5550*/  ISETP.GT.AND.EX P1, PT, R6.reuse, RZ, PT, P3 ;  /* 0x000000ff0600720c */ /* 0x040fe40003f24330 */
[-C--:B------:R-:W-:Y:S02]  /*5560*/  IADD3.X R7, PT, PT, R6, R6.reuse, RZ, P2, !PT ;  /* 0x0000000606077210 */ /* 0x080fe400017fe4ff */
[----:B------:R-:W-:Y:S02]  /*5570*/  SEL R4, R4, R5, P1 ;  /* 0x0000000504047207 */ /* 0x000fe40000800000 */
[----:B------:R-:W-:Y:S02]  /*5580*/  SEL R5, R7, R6, P1 ;  /* 0x0000000607057207 */ /* 0x000fe40000800000 */
[----:B------:R-:W-:Y:S02]  /*5590*/  IADD3 R4, P2, PT, R4, 0x1, RZ ;  /* 0x0000000104047810 */ /* 0x000fe40007f5e0ff */
[----:B------:R-:W-:-:S02]  /*55a0*/  SEL R7, RZ, 0xffffffff, !P1 ;  /* 0xffffffffff077807 */ /* 0x000fc40004800000 */
[----:B------:R-:W-:Y:S01]  /*55b0*/  LOP3.LUT P1, R25, R25, 0x80000000, RZ, 0xc0, !PT ;  /* 0x8000000019197812 */ /* 0x000fe2000782c0ff */
[----:B------:R-:W-:Y:S02]  /*55c0*/  IMAD.X R5, RZ, RZ, R5, P2 ;  /* 0x000000ffff057224 */ /* 0x000fe400010e0605 */
[----:B------:R-:W-:Y:S01]  /*55d0*/  IMAD.IADD R0, R7, 0x1, -R0 ;  /* 0x0000000107007824 */ /* 0x000fe200078e0a00 */
[----:B------:R-:W-:Y:S02]  /*55e0*/  SHF.R.U32.HI R7, RZ, 0x1e, R3 ;  /* 0x0000001eff077819 */ /* 0x000fe40000011603 */
[----:B------:R-:W-:Y:S01]  /*55f0*/  SHF.R.U64 R4, R4, 0xa, R5 ;  /* 0x0000000a04047819 */ /* 0x000fe20000001205 */
[----:B------:R-:W-:Y:S01]  /*5600*/  IMAD.SHL.U32 R0, R0, 0x100000, RZ ;  /* 0x0010000000007824 */ /* 0x000fe200078e00ff */
[----:B------:R-:W-:Y:S02]  /*5610*/  LEA.HI R2, R2, R7, RZ, 0x1 ;  /* 0x0000000702027211 */ /* 0x000fe400078f08ff */
[----:B------:R-:W-:-:S02]  /*5620*/  IADD3 R4, P2, PT, R4, 0x1, RZ ;  /* 0x0000000104047810 */ /* 0x000fc40007f5e0ff */
[----:B------:R-:W-:Y:S01]  /*5630*/  @!P0 LOP3.LUT R25, R25, 0x80000000, RZ, 0x3c, !PT ;  /* 0x8000000019198812 */ /* 0x000fe200078e3cff */
[----:B------:R-:W-:Y:S01]  /*5640*/  @P1 IMAD.MOV R2, RZ, RZ, -R2 ;  /* 0x000000ffff021224 */ /* 0x000fe200078e0a02 */
[----:B------:R-:W-:-:S04]  /*5650*/  LEA.HI.X R5, R5, RZ, RZ, 0x16, P2 ;  /* 0x000000ff05057211 */ /* 0x000fc800010fb4ff */
[--C-:B------:R-:W-:Y:S02]  /*5660*/  SHF.R.U64 R4, R4, 0x1, R5.reuse ;  /* 0x0000000104047819 */ /* 0x100fe40000001205 */
[----:B------:R-:W-:Y:S02]  /*5670*/  SHF.R.U32.HI R3, RZ, 0x1, R5 ;  /* 0x00000001ff037819 */ /* 0x000fe40000011605 */
[----:B------:R-:W-:-:S04]  /*5680*/  IADD3 R9, P2, P3, RZ, RZ, R4 ;  /* 0x000000ffff097210 */ /* 0x000fc80007b5e004 */
[----:B------:R-:W-:-:S04]  /*5690*/  IADD3.X R0, PT, PT, R0, 0x3fe00000, R3, P2, P3 ;  /* 0x3fe0000000007810 */ /* 0x000fc800017e6403 */
[----:B------:R-:W-:-:S07]  /*56a0*/  LOP3.LUT R3, R0, R25, RZ, 0xfc, !PT ;  /* 0x0000001900037212 */ /* 0x000fce00078efcff */
.L_x_154:
[----:B------:R-:W-:Y:S02]  /*56b0*/  IMAD.MOV.U32 R15, RZ, RZ, 0x0 ;  /* 0x00000000ff0f7424 */ /* 0x000fe400078e00ff */
[----:B------:R-:W-:Y:S02]  /*56c0*/  IMAD.MOV.U32 R0, RZ, RZ, R2 ;  /* 0x000000ffff007224 */ /* 0x000fe400078e0002 */
[----:B------:R-:W-:Y:S01]  /*56d0*/  IMAD.MOV.U32 R2, RZ, RZ, R9 ;  /* 0x000000ffff027224 */ /* 0x000fe200078e0009 */
[----:B------:R-:W-:Y:S06]  /*56e0*/  RET.REL.NODEC R14 `(trendflex_batch_f32) ;  /* 0xffffffa80e447950 */ /* 0x000fec0003c3ffff */
.L_x_161:
        /* <DEDUP_REMOVED lines=9> */
.L_x_169:


//--------------------- .nv.global.init           --------------------------
	.section	.nv.global.init,"aw",@progbits
	.align	16
.nv.global.init:
	.type		__cudart_sin_cos_coeffs,@object
	.size		__cudart_sin_cos_coeffs,(__cudart_i2opi_d - __cudart_sin_cos_coeffs)
__cudart_sin_cos_coeffs:
        /*0000*/ 	.byte	0x46, 0xd2, 0xb0, 0x2c, 0xf1, 0xe5, 0x5a, 0xbe, 0x92, 0xe3, 0xac, 0x69, 0xe3, 0x1d, 0xc7, 0x3e
        /*0010*/ 	.byte	0xa1, 0x62, 0xdb, 0x19, 0xa0, 0x01, 0x2a, 0xbf, 0x18, 0x08, 0x11, 0x11, 0x11, 0x11, 0x81, 0x3f
        /*0020*/ 	.byte	0x54, 0x55, 0x55, 0x55, 0x55, 0x55, 0xc5, 0xbf, 0x00, 0x00, 0x00, 0x00, 0x00, 0x00, 0x00, 0x00
        /*0030*/ 	.byte	0x00, 0x00, 0x00, 0x00, 0x00, 0x00, 0x00, 0x00, 0x64, 0x81, 0xfd, 0x20, 0x83, 0xff, 0xa8, 0xbd
        /*0040*/ 	.byte	0x28, 0x85, 0xef, 0xc1, 0xa7, 0xee, 0x21, 0x3e, 0xd9, 0xe6, 0x06, 0x8e, 0x4f, 0x7e, 0x92, 0xbe
        /*0050*/ 	.byte	0xe9, 0xbc, 0xdd, 0x19, 0xa0, 0x01, 0xfa, 0x3e, 0x47, 0x5d, 0xc1, 0x16, 0x6c, 0xc1, 0x56, 0xbf
        /*0060*/ 	.byte	0x51, 0x55, 0x55, 0x55, 0x55, 0x55, 0xa5, 0x3f, 0x00, 0x00, 0x00, 0x00, 0x00, 0x00, 0xe0, 0xbf
        /*0070*/ 	.byte	0x00, 0x00, 0x00, 0x00, 0x00, 0x00, 0xf0, 0x3f, 0x00, 0x00, 0x00, 0x00, 0x00, 0x00, 0x00, 0x00
	.type		__cudart_i2opi_d,@object
	.size		__cudart_i2opi_d,(.L_0 - __cudart_i2opi_d)
__cudart_i2opi_d:
        /* <DEDUP_REMOVED lines=9> */
.L_0:


//--------------------- .nv.shared.reserved.0     --------------------------
	.section	.nv.shared.reserved.0,"aw",@nobits
	.weak		__nv_reservedSMEM_offset_0_alias
	.size		__nv_reservedSMEM_offset_0_alias, 0, 64
	.other		__nv_reservedSMEM_offset_0_alias,@"STO_CUDA_RESERVED_SHARED STV_DEFAULT"
__nv_reservedSMEM_offset_0_alias:
	.zero		0
	.zero		64


//--------------------- .nv.constant0.trendflex_many_series_one_param_f32 --------------------------
	.section	.nv.constant0.trendflex_many_series_one_param_f32,"a",@progbits
	.sectionflags	@""
	.align	4
.nv.constant0.trendflex_many_series_one_param_f32:
	.zero		944


//--------------------- .nv.constant0.trendflex_batch_f32 --------------------------
	.section	.nv.constant0.trendflex_batch_f32,"a",@progbits
	.sectionflags	@""
	.align	4
.nv.constant0.trendflex_batch_f32:
	.zero		944


//--------------------- SYMBOLS --------------------------

	.type		.nv.reservedSmem.offset0,@object
	.size		.nv.reservedSmem.offset0,0x4
